	.target	sm_90a

	.elftype	@"ET_EXEC"


//--------------------- .note.nv.tkinfo           --------------------------
	.section	.note.nv.tkinfo,"",@"SHT_NOTE"
	.sectionflags	@"SHF_NOTE_NV_TKINFO"
	.tkinfo
        /*0018*/ 	.word	0x00000002
        /*0030*/ 	.string	""
        /*0030*/ 	.string	"ptxas"
        /*0030*/ 	.string	"Cuda compilation tools, release 13.0, V13.0.88"
        /*0030*/ 	.string	"Build cuda_13.0.r13.0/compiler.36424714_0"
        /*0030*/ 	.string	"-arch sm_90a -m 64 "



//--------------------- .note.nv.cuinfo           --------------------------
	.section	.note.nv.cuinfo,"",@"SHT_NOTE"
	.sectionflags	@"SHF_NOTE_NV_CUINFO"
        /*0018*/ 	.short	0x0002
        /*001a*/ 	.short	0x005a
        /*001c*/ 	.short	0x0082
	.zero		2


//--------------------- .nv.info                  --------------------------
	.section	.nv.info,"",@"SHT_CUDA_INFO"
	.align	4


	//----- nvinfo : EIATTR_REGCOUNT
	.align		4
        /*0000*/ 	.byte	0x04, 0x2f
        /*0002*/ 	.short	(.L_15 - .L_14)
	.align		4
.L_14:
        /*0004*/ 	.word	index@(_ZN7cutlass13device_kernelINS_4gemm6kernel13GemmUniversalIN4cute5tupleIJiiiiEEENS1_10collective13CollectiveMmaINS1_34MainloopSm90TmaGmmaWarpSpecializedILi5ENS5_IJNS4_1CILi2EEENSA_ILi1EEESC_EEENS1_32KernelTmaWarpSpecializedPingpongEEENS5_IJNSA_ILi64EEENSA_ILi16EEENSA_ILi256EEEEEENS_10bfloat16_tENS5_IJlSC_lEEESK_SL_NS4_8TiledMMAINS4_8MMA_AtomIJNS4_4SM904GMMA27MMA_64x16x16_F32BF16BF16_SSILNSP_5MajorE0ELSR_0ELNSP_7ScaleInE1ELSS_1EEEEEENS4_6LayoutINS5_IJSC_SC_SC_EEENS5_IJNSA_ILi0EEESX_SX_EEEEENS5_IJNS4_10UnderscoreES10_S10_EEEEENS4_13SM90_TMA_LOADENS4_14ComposedLayoutINS4_7SwizzleILi3ELi4ELi3EEENS4_18smem_ptr_flag_bitsILi16EEENSV_INS5_IJNSA_ILi8EEESG_EEENS5_IJSG_SC_EEEEEEEvNS4_8identityENS4_23SM90_TMA_LOAD_MULTICASTES1D_vS1E_EENS_8epilogue10collective6detail29Sm90TmaWarpSpecializedAdapterINS1I_15DefaultEpilogueISK_SL_SL_NS1H_6thread17LinearCombinationISK_Li1EffLNS1M_9ScaleType4KindE0ELNS_15FloatRoundStyleE2ESK_EENS1_15EpilogueDefaultEEEEEvvEEEEvNT_6ParamsE)
        /*0008*/ 	.word	0x000000a8


	//----- nvinfo : EIATTR_FRAME_SIZE
	.align		4
.L_15:
        /*000c*/ 	.byte	0x04, 0x11
        /*000e*/ 	.short	(.L_17 - .L_16)
	.align		4
.L_16:
        /*0010*/ 	.word	index@(_ZN7cutlass13device_kernelINS_4gemm6kernel13GemmUniversalIN4cute5tupleIJiiiiEEENS1_10collective13CollectiveMmaINS1_34MainloopSm90TmaGmmaWarpSpecializedILi5ENS5_IJNS4_1CILi2EEENSA_ILi1EEESC_EEENS1_32KernelTmaWarpSpecializedPingpongEEENS5_IJNSA_ILi64EEENSA_ILi16EEENSA_ILi256EEEEEENS_10bfloat16_tENS5_IJlSC_lEEESK_SL_NS4_8TiledMMAINS4_8MMA_AtomIJNS4_4SM904GMMA27MMA_64x16x16_F32BF16BF16_SSILNSP_5MajorE0ELSR_0ELNSP_7ScaleInE1ELSS_1EEEEEENS4_6LayoutINS5_IJSC_SC_SC_EEENS5_IJNSA_ILi0EEESX_SX_EEEEENS5_IJNS4_10UnderscoreES10_S10_EEEEENS4_13SM90_TMA_LOADENS4_14ComposedLayoutINS4_7SwizzleILi3ELi4ELi3EEENS4_18smem_ptr_flag_bitsILi16EEENSV_INS5_IJNSA_ILi8EEESG_EEENS5_IJSG_SC_EEEEEEEvNS4_8identityENS4_23SM90_TMA_LOAD_MULTICASTES1D_vS1E_EENS_8epilogue10collective6detail29Sm90TmaWarpSpecializedAdapterINS1I_15DefaultEpilogueISK_SL_SL_NS1H_6thread17LinearCombinationISK_Li1EffLNS1M_9ScaleType4KindE0ELNS_15FloatRoundStyleE2ESK_EENS1_15EpilogueDefaultEEEEEvvEEEEvNT_6ParamsE)
        /*0014*/ 	.word	0x00000000


	//----- nvinfo : EIATTR_MIN_STACK_SIZE
	.align		4
.L_17:
        /*0018*/ 	.byte	0x04, 0x12
        /*001a*/ 	.short	(.L_19 - .L_18)
	.align		4
.L_18:
        /*001c*/ 	.word	index@(_ZN7cutlass13device_kernelINS_4gemm6kernel13GemmUniversalIN4cute5tupleIJiiiiEEENS1_10collective13CollectiveMmaINS1_34MainloopSm90TmaGmmaWarpSpecializedILi5ENS5_IJNS4_1CILi2EEENSA_ILi1EEESC_EEENS1_32KernelTmaWarpSpecializedPingpongEEENS5_IJNSA_ILi64EEENSA_ILi16EEENSA_ILi256EEEEEENS_10bfloat16_tENS5_IJlSC_lEEESK_SL_NS4_8TiledMMAINS4_8MMA_AtomIJNS4_4SM904GMMA27MMA_64x16x16_F32BF16BF16_SSILNSP_5MajorE0ELSR_0ELNSP_7ScaleInE1ELSS_1EEEEEENS4_6LayoutINS5_IJSC_SC_SC_EEENS5_IJNSA_ILi0EEESX_SX_EEEEENS5_IJNS4_10UnderscoreES10_S10_EEEEENS4_13SM90_TMA_LOADENS4_14ComposedLayoutINS4_7SwizzleILi3ELi4ELi3EEENS4_18smem_ptr_flag_bitsILi16EEENSV_INS5_IJNSA_ILi8EEESG_EEENS5_IJSG_SC_EEEEEEEvNS4_8identityENS4_23SM90_TMA_LOAD_MULTICASTES1D_vS1E_EENS_8epilogue10collective6detail29Sm90TmaWarpSpecializedAdapterINS1I_15DefaultEpilogueISK_SL_SL_NS1H_6thread17LinearCombinationISK_Li1EffLNS1M_9ScaleType4KindE0ELNS_15FloatRoundStyleE2ESK_EENS1_15EpilogueDefaultEEEEEvvEEEEvNT_6ParamsE)
        /*0020*/ 	.word	0x00000000
.L_19:


//--------------------- .nv.compat                --------------------------
	.section	.nv.compat,"",@"SHT_CUDA_COMPAT_INFO"
	.align	4
        /*0000*/ 	.byte	0x02, 0x09, 0x01, 0x00, 0x02, 0x02, 0x04, 0x00, 0x02, 0x05, 0x05, 0x00, 0x03, 0x07, 0x01, 0x01
        /*0010*/ 	.byte	0x02, 0x03, 0x01, 0x00, 0x02, 0x06, 0x01, 0x00, 0x04, 0x0b, 0x08, 0x00, 0x00, 0x00, 0x00, 0x00
        /*0020*/ 	.byte	0x00, 0x00, 0x00, 0x00


//--------------------- .nv.info._ZN7cutlass13device_kernelINS_4gemm6kernel13GemmUniversalIN4cute5tupleIJiiiiEEENS1_10collective13CollectiveMmaINS1_34MainloopSm90TmaGmmaWarpSpecializedILi5ENS5_IJNS4_1CILi2EEENSA_ILi1EEESC_EEENS1_32KernelTmaWarpSpecializedPingpongEEENS5_IJNSA_ILi64EEENSA_ILi16EEENSA_ILi256EEEEEENS_10bfloat16_tENS5_IJlSC_lEEESK_SL_NS4_8TiledMMAINS4_8MMA_AtomIJNS4_4SM904GMMA27MMA_64x16x16_F32BF16BF16_SSILNSP_5MajorE0ELSR_0ELNSP_7ScaleInE1ELSS_1EEEEEENS4_6LayoutINS5_IJSC_SC_SC_EEENS5_IJNSA_ILi0EEESX_SX_EEEEENS5_IJNS4_10UnderscoreES10_S10_EEEEENS4_13SM90_TMA_LOADENS4_14ComposedLayoutINS4_7SwizzleILi3ELi4ELi3EEENS4_18smem_ptr_flag_bitsILi16EEENSV_INS5_IJNSA_ILi8EEESG_EEENS5_IJSG_SC_EEEEEEEvNS4_8identityENS4_23SM90_TMA_LOAD_MULTICASTES1D_vS1E_EENS_8epilogue10collective6detail29Sm90TmaWarpSpecializedAdapterINS1I_15DefaultEpilogueISK_SL_SL_NS1H_6thread17LinearCombinationISK_Li1EffLNS1M_9ScaleType4KindE0ELNS_15FloatRoundStyleE2ESK_EENS1_15EpilogueDefaultEEEEEvvEEEEvNT_6ParamsE --------------------------
	.section	.nv.info._ZN7cutlass13device_kernelINS_4gemm6kernel13GemmUniversalIN4cute5tupleIJiiiiEEENS1_10collective13CollectiveMmaINS1_34MainloopSm90TmaGmmaWarpSpecializedILi5ENS5_IJNS4_1CILi2EEENSA_ILi1EEESC_EEENS1_32KernelTmaWarpSpecializedPingpongEEENS5_IJNSA_ILi64EEENSA_ILi16EEENSA_ILi256EEEEEENS_10bfloat16_tENS5_IJlSC_lEEESK_SL_NS4_8TiledMMAINS4_8MMA_AtomIJNS4_4SM904GMMA27MMA_64x16x16_F32BF16BF16_SSILNSP_5MajorE0ELSR_0ELNSP_7ScaleInE1ELSS_1EEEEEENS4_6LayoutINS5_IJSC_SC_SC_EEENS5_IJNSA_ILi0EEESX_SX_EEEEENS5_IJNS4_10UnderscoreES10_S10_EEEEENS4_13SM90_TMA_LOADENS4_14ComposedLayoutINS4_7SwizzleILi3ELi4ELi3EEENS4_18smem_ptr_flag_bitsILi16EEENSV_INS5_IJNSA_ILi8EEESG_EEENS5_IJSG_SC_EEEEEEEvNS4_8identityENS4_23SM90_TMA_LOAD_MULTICASTES1D_vS1E_EENS_8epilogue10collective6detail29Sm90TmaWarpSpecializedAdapterINS1I_15DefaultEpilogueISK_SL_SL_NS1H_6thread17LinearCombinationISK_Li1EffLNS1M_9ScaleType4KindE0ELNS_15FloatRoundStyleE2ESK_EENS1_15EpilogueDefaultEEEEEvvEEEEvNT_6ParamsE,"",@"SHT_CUDA_INFO"
	.sectionflags	@""
	.align	4


	//----- nvinfo : EIATTR_CUDA_API_VERSION
	.align		4
        /*0000*/ 	.byte	0x04, 0x37
        /*0002*/ 	.short	(.L_21 - .L_20)
.L_20:
        /*0004*/ 	.word	0x00000082


	//----- nvinfo : EIATTR_KPARAM_INFO
	.align		4
.L_21:
        /*0008*/ 	.byte	0x04, 0x17
        /*000a*/ 	.short	(.L_23 - .L_22)
.L_22:
        /*000c*/ 	.word	0x00000000
        /*0010*/ 	.short	0x0000
        /*0012*/ 	.short	0x0070
        /*0014*/ 	.byte	0x00, 0xf0, 0x01, 0x10


	//----- nvinfo : EIATTR_SPARSE_MMA_MASK
	.align		4
.L_23:
        /*0018*/ 	.byte	0x03, 0x50
        /*001a*/ 	.short	0x0000


	//----- nvinfo : EIATTR_MAXREG_COUNT
	.align		4
        /*001c*/ 	.byte	0x03, 0x1b
        /*001e*/ 	.short	0x00a8


	//----- nvinfo : EIATTR_NUM_BARRIERS
	.align		4
        /*0020*/ 	.byte	0x02, 0x4c
        /*0022*/ 	.byte	0x01
	.zero		1


	//----- nvinfo : EIATTR_EXTERNS
	.align		4
        /*0024*/ 	.byte	0x04, 0x0f
        /*0026*/ 	.short	(.L_25 - .L_24)


	//   ....[0]....
	.align		4
.L_24:
        /*0028*/ 	.word	index@(__assertfail)


	//----- nvinfo : EIATTR_MERCURY_ISA_VERSION
	.align		4
.L_25:
        /*002c*/ 	.byte	0x03, 0x5f
        /*002e*/ 	.short	0x0101


	//----- nvinfo : EIATTR_INT_WARP_WIDE_INSTR_OFFSETS
	.align		4
        /*0030*/ 	.byte	0x04, 0x31
        /*0032*/ 	.short	(.L_27 - .L_26)


	//   ....[0]....
.L_26:
        /*0034*/ 	.word	0x00000510


	//   ....[1]....
        /*0038*/ 	.word	0x00000550


	//   ....[2]....
        /*003c*/ 	.word	0x000005b0


	//   ....[3]....
        /*0040*/ 	.word	0x000005c0


	//   ....[4]....
        /*0044*/ 	.word	0x000005e0


	//   ....[5]....
        /*0048*/ 	.word	0x000006f0


	//   ....[6]....
        /*004c*/ 	.word	0x00000770


	//   ....[7]....
        /*0050*/ 	.word	0x000007e0


	//   ....[8]....
        /*0054*/ 	.word	0x00002b10


	//----- nvinfo : EIATTR_COOP_GROUP_MASK_REGIDS
	.align		4
.L_27:
        /*0058*/ 	.byte	0x04, 0x29
        /*005a*/ 	.short	(.L_29 - .L_28)


	//   ....[0]....
.L_28:
        /*005c*/ 	.word	0xffffffff


	//   ....[1]....
        /*0060*/ 	.word	0xffffffff


	//   ....[2]....
        /*0064*/ 	.word	0xffffffff


	//   ....[3]....
        /*0068*/ 	.word	0xffffffff


	//   ....[4]....
        /*006c*/ 	.word	0xffffffff


	//   ....[5]....
        /*0070*/ 	.word	0xffffffff


	//   ....[6]....
        /*0074*/ 	.word	0xffffffff


	//----- nvinfo : EIATTR_COOP_GROUP_INSTR_OFFSETS
	.align		4
.L_29:
        /*0078*/ 	.byte	0x04, 0x28
        /*007a*/ 	.short	(.L_31 - .L_30)


	//   ....[0]....
.L_30:
        /*007c*/ 	.word	0x00000060


	//   ....[1]....
        /*0080*/ 	.word	0x00000070


	//   ....[2]....
        /*0084*/ 	.word	0x00000130


	//   ....[3]....
        /*0088*/ 	.word	0x000002e0


	//   ....[4]....
        /*008c*/ 	.word	0x00000320


	//   ....[5]....
        /*0090*/ 	.word	0x000003b0


	//   ....[6]....
        /*0094*/ 	.word	0x00000970


	//----- nvinfo : EIATTR_REG_RECONFIG
	.align		4
.L_31:
        /*0098*/ 	.byte	0x01, 0x54
	.zero		2


	//----- nvinfo : EIATTR_SYSCALL_OFFSETS
	.align		4
        /*009c*/ 	.byte	0x04, 0x46
        /*009e*/ 	.short	(.L_33 - .L_32)


	//   ....[0]....
.L_32:
        /*00a0*/ 	.word	0x000018c0


	//----- nvinfo : EIATTR_MBARRIER_INSTR_OFFSETS
	.align		4
.L_33:
        /*00a4*/ 	.byte	0x04, 0x39
        /*00a6*/ 	.short	(.L_35 - .L_34)


	//   ....[0]....
.L_34:
        /*00a8*/ 	.word	0x00000230
        /*00ac*/ 	.word	0x000000ff
        /*00b0*/ 	.word	0x00000000
        /*00b4*/ 	.short	0x0100
        /*00b6*/ 	.byte	0x08
	.zero		1


	//   ....[1]....
        /*00b8*/ 	.word	0x00000240
        /*00bc*/ 	.word	0x000000ff
        /*00c0*/ 	.word	0x00000028
        /*00c4*/ 	.short	0x0100
        /*00c6*/ 	.byte	0x08
	.zero		1


	//   ....[2]....
        /*00c8*/ 	.word	0x00000250
        /*00cc*/ 	.word	0x000000ff
        /*00d0*/ 	.word	0x00000008
        /*00d4*/ 	.short	0x0100
        /*00d6*/ 	.byte	0x08
	.zero		1


	//   ....[3]....
        /*00d8*/ 	.word	0x00000260
        /*00dc*/ 	.word	0x000000ff
        /*00e0*/ 	.word	0x00000030
        /*00e4*/ 	.short	0x0100
        /*00e6*/ 	.byte	0x08
	.zero		1


	//   ....[4]....
        /*00e8*/ 	.word	0x00000270
        /*00ec*/ 	.word	0x000000ff
        /*00f0*/ 	.word	0x00000010
        /*00f4*/ 	.short	0x0100
        /*00f6*/ 	.byte	0x08
	.zero		1


	//   ....[5]....
        /*00f8*/ 	.word	0x00000280
        /*00fc*/ 	.word	0x000000ff
        /*0100*/ 	.word	0x00000038
        /*0104*/ 	.short	0x0100
        /*0106*/ 	.byte	0x08
	.zero		1


	//   ....[6]....
        /*0108*/ 	.word	0x00000290
        /*010c*/ 	.word	0x000000ff
        /*0110*/ 	.word	0x00000018
        /*0114*/ 	.short	0x0100
        /*0116*/ 	.byte	0x08
	.zero		1


	//   ....[7]....
        /*0118*/ 	.word	0x000002a0
        /*011c*/ 	.word	0x000000ff
        /*0120*/ 	.word	0x00000040
        /*0124*/ 	.short	0x0100
        /*0126*/ 	.byte	0x08
	.zero		1


	//   ....[8]....
        /*0128*/ 	.word	0x000002b0
        /*012c*/ 	.word	0x000000ff
        /*0130*/ 	.word	0x00000020
        /*0134*/ 	.short	0x0100
        /*0136*/ 	.byte	0x08
	.zero		1


	//   ....[9]....
        /*0138*/ 	.word	0x000002c0
        /*013c*/ 	.word	0x000000ff
        /*0140*/ 	.word	0x00000048
        /*0144*/ 	.short	0x0100
        /*0146*/ 	.byte	0x08
	.zero		1


	//   ....[10]....
        /*0148*/ 	.word	0x00000810
        /*014c*/ 	.word	0x000000ff
        /*0150*/ 	.word	0x00000080
        /*0154*/ 	.short	0x0100
        /*0156*/ 	.byte	0x08
	.zero		1


	//   ....[11]....
        /*0158*/ 	.word	0x000008b0
        /*015c*/ 	.word	0x000000ff
        /*0160*/ 	.word	0x00000088
        /*0164*/ 	.short	0x0100
        /*0166*/ 	.byte	0x08
	.zero		1


	//   ....[12]....
        /*0168*/ 	.word	0x000008f0
        /*016c*/ 	.word	0x000000ff
        /*0170*/ 	.word	0x00000060
        /*0174*/ 	.short	0x0100
        /*0176*/ 	.byte	0x09
	.zero		1


	//   ....[13]....
        /*0178*/ 	.word	0x00000900
        /*017c*/ 	.word	0x000000ff
        /*0180*/ 	.word	0x00000068
        /*0184*/ 	.short	0x0100
        /*0186*/ 	.byte	0x09
	.zero		1


	//   ....[14]....
        /*0188*/ 	.word	0x00000910
        /*018c*/ 	.word	0x000000ff
        /*0190*/ 	.word	0x00000070
        /*0194*/ 	.short	0x0100
        /*0196*/ 	.byte	0x09
	.zero		1


	//   ....[15]....
        /*0198*/ 	.word	0x00000920
        /*019c*/ 	.word	0x000000ff
        /*01a0*/ 	.word	0x00000078
        /*01a4*/ 	.short	0x0100
        /*01a6*/ 	.byte	0x09
	.zero		1


	//   ....[16]....
        /*01a8*/ 	.word	0x00001780
        /*01ac*/ 	.word	0x000000ff
        /*01b0*/ 	.word	0xfffffff8
        /*01b4*/ 	.short	0x010a
        /*01b6*/ 	.byte	0x2b
	.zero		1


	//   ....[17]....
        /*01b8*/ 	.word	0x00001940
        /*01bc*/ 	.word	0x00000003
        /*01c0*/ 	.word	0x00000000
        /*01c4*/ 	.short	0x010a
        /*01c6*/ 	.byte	0x3f
	.zero		1


	//   ....[18]....
        /*01c8*/ 	.word	0x00001980
        /*01cc*/ 	.word	0x00000003
        /*01d0*/ 	.word	0x00000000
        /*01d4*/ 	.short	0x010a
        /*01d6*/ 	.byte	0x3f
	.zero		1


	//   ....[19]....
        /*01d8*/ 	.word	0x000021c0
        /*01dc*/ 	.word	0x000000ff
        /*01e0*/ 	.word	0x00000000
        /*01e4*/ 	.short	0x010a
        /*01e6*/ 	.byte	0x05
	.zero		1


	//   ....[20]....
        /*01e8*/ 	.word	0x00002200
        /*01ec*/ 	.word	0x000000ff
        /*01f0*/ 	.word	0x00000000
        /*01f4*/ 	.short	0x010a
        /*01f6*/ 	.byte	0x05
	.zero		1


	//   ....[21]....
        /*01f8*/ 	.word	0x000029a0
        /*01fc*/ 	.word	0x00000004
        /*0200*/ 	.word	0x00000000
        /*0204*/ 	.short	0x0101
        /*0206*/ 	.byte	0x3f
	.zero		1


	//   ....[22]....
        /*0208*/ 	.word	0x00002ab0
        /*020c*/ 	.word	0x00000003
        /*0210*/ 	.word	0x00000000
        /*0214*/ 	.short	0x0101
        /*0216*/ 	.byte	0x29
	.zero		1


	//   ....[23]....
        /*0218*/ 	.word	0x00002bb0
        /*021c*/ 	.word	0x00000000
        /*0220*/ 	.word	0x00000000
        /*0224*/ 	.short	0x0101
        /*0226*/ 	.byte	0x3f
	.zero		1


	//   ....[24]....
        /*0228*/ 	.word	0x00002c30
        /*022c*/ 	.word	0x000000ff
        /*0230*/ 	.word	0x00000008
        /*0234*/ 	.short	0x010a
        /*0236*/ 	.byte	0x2b
	.zero		1


	//   ....[25]....
        /*0238*/ 	.word	0x00003980
        /*023c*/ 	.word	0x00000000
        /*0240*/ 	.word	0x00000000
        /*0244*/ 	.short	0x0101
        /*0246*/ 	.byte	0x29
	.zero		1


	//   ....[26]....
        /*0248*/ 	.word	0x000042e0
        /*024c*/ 	.word	0x0000000d
        /*0250*/ 	.word	0x00000028
        /*0254*/ 	.short	0x010a
        /*0256*/ 	.byte	0x3f
	.zero		1


	//   ....[27]....
        /*0258*/ 	.word	0x000048b0
        /*025c*/ 	.word	0x00000005
        /*0260*/ 	.word	0x00000088
        /*0264*/ 	.short	0x0101
        /*0266*/ 	.byte	0x3f
	.zero		1


	//   ....[28]....
        /*0268*/ 	.word	0x00005020
        /*026c*/ 	.word	0x00000005
        /*0270*/ 	.word	0x00000000
        /*0274*/ 	.short	0x010a
        /*0276*/ 	.byte	0x3f
	.zero		1


	//   ....[29]....
        /*0278*/ 	.word	0x000050a0
        /*027c*/ 	.word	0x00000009
        /*0280*/ 	.word	0x00000000
        /*0284*/ 	.short	0x010a
        /*0286*/ 	.byte	0x3f
	.zero		1


	//   ....[30]....
        /*0288*/ 	.word	0x00005130
        /*028c*/ 	.word	0x00000008
        /*0290*/ 	.word	0x00000000
        /*0294*/ 	.short	0x010a
        /*0296*/ 	.byte	0x3f
	.zero		1


	//   ....[31]....
        /*0298*/ 	.word	0x000051c0
        /*029c*/ 	.word	0x0000000b
        /*02a0*/ 	.word	0x00000000
        /*02a4*/ 	.short	0x010a
        /*02a6*/ 	.byte	0x3f
	.zero		1


	//   ....[32]....
        /*02a8*/ 	.word	0x00005250
        /*02ac*/ 	.word	0x00000003
        /*02b0*/ 	.word	0x00000000
        /*02b4*/ 	.short	0x010a
        /*02b6*/ 	.byte	0x3f
	.zero		1


	//   ....[33]....
        /*02b8*/ 	.word	0x000052c0
        /*02bc*/ 	.word	0x00000003
        /*02c0*/ 	.word	0xfffffff8
        /*02c4*/ 	.short	0x010a
        /*02c6*/ 	.byte	0x3f
	.zero		1


	//   ....[34]....
        /*02c8*/ 	.word	0x00005310
        /*02cc*/ 	.word	0x00000003
        /*02d0*/ 	.word	0x00000000
        /*02d4*/ 	.short	0x010a
        /*02d6*/ 	.byte	0x3f
	.zero		1


	//   ....[35]....
        /*02d8*/ 	.word	0x00005370
        /*02dc*/ 	.word	0x00000005
        /*02e0*/ 	.word	0x00000000
        /*02e4*/ 	.short	0x010a
        /*02e6*/ 	.byte	0x3f
	.zero		1


	//   ....[36]....
        /*02e8*/ 	.word	0x000053d0
        /*02ec*/ 	.word	0x00000003
        /*02f0*/ 	.word	0x00000008
        /*02f4*/ 	.short	0x010a
        /*02f6*/ 	.byte	0x3f
	.zero		1


	//   ....[37]....
        /*02f8*/ 	.word	0x000054a0
        /*02fc*/ 	.word	0x0000000d
        /*0300*/ 	.word	0x00000028
        /*0304*/ 	.short	0x010a
        /*0306*/ 	.byte	0x3f
	.zero		1


	//   ....[38]....
        /*0308*/ 	.word	0x00005570
        /*030c*/ 	.word	0x00000005
        /*0310*/ 	.word	0x00000000
        /*0314*/ 	.short	0x010a
        /*0316*/ 	.byte	0x3f
	.zero		1


	//   ....[39]....
        /*0318*/ 	.word	0x000055c0
        /*031c*/ 	.word	0x00000009
        /*0320*/ 	.word	0x00000000
        /*0324*/ 	.short	0x010a
        /*0326*/ 	.byte	0x3f
	.zero		1


	//   ....[40]....
        /*0328*/ 	.word	0x00005610
        /*032c*/ 	.word	0x00000008
        /*0330*/ 	.word	0x00000000
        /*0334*/ 	.short	0x010a
        /*0336*/ 	.byte	0x3f
	.zero		1


	//   ....[41]....
        /*0338*/ 	.word	0x00005660
        /*033c*/ 	.word	0x0000000b
        /*0340*/ 	.word	0x00000000
        /*0344*/ 	.short	0x010a
        /*0346*/ 	.byte	0x3f
	.zero		1


	//----- nvinfo : EIATTR_NUM_MBARRIERS
	.align		4
.L_35:
        /*0348*/ 	.byte	0x03, 0x38
        /*034a*/ 	.short	0x0010


	//----- nvinfo : EIATTR_EXIT_INSTR_OFFSETS
	.align		4
        /*034c*/ 	.byte	0x04, 0x1c
        /*034e*/ 	.short	(.L_37 - .L_36)


	//   ....[0]....
.L_36:
        /*0350*/ 	.word	0x00001420


	//   ....[1]....
        /*0354*/ 	.word	0x00001480


	//   ....[2]....
        /*0358*/ 	.word	0x00003fc0


	//   ....[3]....
        /*035c*/ 	.word	0x00003ff0


	//   ....[4]....
        /*0360*/ 	.word	0x000052a0


	//----- nvinfo : EIATTR_MAX_THREADS
	.align		4
.L_37:
        /*0364*/ 	.byte	0x04, 0x05
        /*0366*/ 	.short	(.L_39 - .L_38)
.L_38:
        /*0368*/ 	.word	0x00000180
        /*036c*/ 	.word	0x00000001
        /*0370*/ 	.word	0x00000001


	//----- nvinfo : EIATTR_CRS_STACK_SIZE
	.align		4
.L_39:
        /*0374*/ 	.byte	0x04, 0x1e
        /*0376*/ 	.short	(.L_41 - .L_40)
.L_40:
        /*0378*/ 	.word	0x00000000


	//----- nvinfo : EIATTR_CBANK_PARAM_SIZE
	.align		4
.L_41:
        /*037c*/ 	.byte	0x03, 0x19
        /*037e*/ 	.short	0x0470


	//----- nvinfo : EIATTR_PARAM_CBANK
	.align		4
        /*0380*/ 	.byte	0x04, 0x0a
        /*0382*/ 	.short	(.L_43 - .L_42)
	.align		4
.L_42:
        /*0384*/ 	.word	index@(.nv.constant0._ZN7cutlass13device_kernelINS_4gemm6kernel13GemmUniversalIN4cute5tupleIJiiiiEEENS1_10collective13CollectiveMmaINS1_34MainloopSm90TmaGmmaWarpSpecializedILi5ENS5_IJNS4_1CILi2EEENSA_ILi1EEESC_EEENS1_32KernelTmaWarpSpecializedPingpongEEENS5_IJNSA_ILi64EEENSA_ILi16EEENSA_ILi256EEEEEENS_10bfloat16_tENS5_IJlSC_lEEESK_SL_NS4_8TiledMMAINS4_8MMA_AtomIJNS4_4SM904GMMA27MMA_64x16x16_F32BF16BF16_SSILNSP_5MajorE0ELSR_0ELNSP_7ScaleInE1ELSS_1EEEEEENS4_6LayoutINS5_IJSC_SC_SC_EEENS5_IJNSA_ILi0EEESX_SX_EEEEENS5_IJNS4_10UnderscoreES10_S10_EEEEENS4_13SM90_TMA_LOADENS4_14ComposedLayoutINS4_7SwizzleILi3ELi4ELi3EEENS4_18smem_ptr_flag_bitsILi16EEENSV_INS5_IJNSA_ILi8EEESG_EEENS5_IJSG_SC_EEEEEEEvNS4_8identityENS4_23SM90_TMA_LOAD_MULTICASTES1D_vS1E_EENS_8epilogue10collective6detail29Sm90TmaWarpSpecializedAdapterINS1I_15DefaultEpilogueISK_SL_SL_NS1H_6thread17LinearCombinationISK_Li1EffLNS1M_9ScaleType4KindE0ELNS_15FloatRoundStyleE2ESK_EENS1_15EpilogueDefaultEEEEEvvEEEEvNT_6ParamsE)
        /*0388*/ 	.short	0x0210
        /*038a*/ 	.short	0x0470


	//----- nvinfo : EIATTR_SW_WAR
	.align		4
.L_43:
        /*038c*/ 	.byte	0x04, 0x36
        /*038e*/ 	.short	(.L_45 - .L_44)
.L_44:
        /*0390*/ 	.word	0x00000008
.L_45:


//--------------------- .nv.callgraph             --------------------------
	.section	.nv.callgraph,"",@"SHT_CUDA_CALLGRAPH"
	.align	4
	.sectionentsize	8
	.align		4
        /*0000*/ 	.word	0x00000000
	.align		4
        /*0004*/ 	.word	0xffffffff
	.align		4
        /*0008*/ 	.word	index@(_ZN7cutlass13device_kernelINS_4gemm6kernel13GemmUniversalIN4cute5tupleIJiiiiEEENS1_10collective13CollectiveMmaINS1_34MainloopSm90TmaGmmaWarpSpecializedILi5ENS5_IJNS4_1CILi2EEENSA_ILi1EEESC_EEENS1_32KernelTmaWarpSpecializedPingpongEEENS5_IJNSA_ILi64EEENSA_ILi16EEENSA_ILi256EEEEEENS_10bfloat16_tENS5_IJlSC_lEEESK_SL_NS4_8TiledMMAINS4_8MMA_AtomIJNS4_4SM904GMMA27MMA_64x16x16_F32BF16BF16_SSILNSP_5MajorE0ELSR_0ELNSP_7ScaleInE1ELSS_1EEEEEENS4_6LayoutINS5_IJSC_SC_SC_EEENS5_IJNSA_ILi0EEESX_SX_EEEEENS5_IJNS4_10UnderscoreES10_S10_EEEEENS4_13SM90_TMA_LOADENS4_14ComposedLayoutINS4_7SwizzleILi3ELi4ELi3EEENS4_18smem_ptr_flag_bitsILi16EEENSV_INS5_IJNSA_ILi8EEESG_EEENS5_IJSG_SC_EEEEEEEvNS4_8identityENS4_23SM90_TMA_LOAD_MULTICASTES1D_vS1E_EENS_8epilogue10collective6detail29Sm90TmaWarpSpecializedAdapterINS1I_15DefaultEpilogueISK_SL_SL_NS1H_6thread17LinearCombinationISK_Li1EffLNS1M_9ScaleType4KindE0ELNS_15FloatRoundStyleE2ESK_EENS1_15EpilogueDefaultEEEEEvvEEEEvNT_6ParamsE)
	.align		4
        /*000c*/ 	.word	index@(__assertfail)
	.align		4
        /*0010*/ 	.word	0x00000000
	.align		4
        /*0014*/ 	.word	0xfffffffe
	.align		4
        /*0018*/ 	.word	0x00000000
	.align		4
        /*001c*/ 	.word	0xfffffffd
	.align		4
        /*0020*/ 	.word	0x00000000
	.align		4
        /*0024*/ 	.word	0xfffffffc


//--------------------- .nv.constant4             --------------------------
	.section	.nv.constant4,"a",@progbits
	.align	8
	.align		8
.nv.constant4:
        /*0000*/ 	.dword	__assertfail
	.align		8
        /*0008*/ 	.dword	__unnamed_1
	.align		8
        /*0010*/ 	.dword	_ZN39_INTERNAL_d0f2145c_4_k_cu_a4fa7058_68614cuda3std3__45__cpo5beginE
	.align		8
        /*0018*/ 	.dword	_ZN39_INTERNAL_d0f2145c_4_k_cu_a4fa7058_68614cuda3std3__45__cpo3endE
	.align		8
        /*0020*/ 	.dword	_ZN39_INTERNAL_d0f2145c_4_k_cu_a4fa7058_68614cuda3std3__45__cpo6cbeginE
	.align		8
        /*0028*/ 	.dword	_ZN39_INTERNAL_d0f2145c_4_k_cu_a4fa7058_68614cuda3std3__45__cpo4cendE
	.align		8
        /*0030*/ 	.dword	_ZN39_INTERNAL_d0f2145c_4_k_cu_a4fa7058_68614cuda3std3__441_GLOBAL__N__d0f2145c_4_k_cu_a4fa7058_68616ignoreE
	.align		8
        /*0038*/ 	.dword	_ZN39_INTERNAL_d0f2145c_4_k_cu_a4fa7058_68614cuda3std3__419piecewise_constructE
	.align		8
        /*0040*/ 	.dword	_ZN39_INTERNAL_d0f2145c_4_k_cu_a4fa7058_68614cuda3std3__48in_placeE
	.align		8
        /*0048*/ 	.dword	_ZN39_INTERNAL_d0f2145c_4_k_cu_a4fa7058_68614cuda3std6ranges3__45__cpo4swapE
	.align		8
        /*0050*/ 	.dword	_ZN39_INTERNAL_d0f2145c_4_k_cu_a4fa7058_68614cuda3std6ranges3__45__cpo9iter_moveE
	.align		8
        /*0058*/ 	.dword	_ZN39_INTERNAL_d0f2145c_4_k_cu_a4fa7058_68614cute7productE
	.align		8
        /*0060*/ 	.dword	_ZN39_INTERNAL_d0f2145c_4_k_cu_a4fa7058_68614cute1_E
	.align		8
        /*0068*/ 	.dword	$str$22
	.align		8
        /*0070*/ 	.dword	$str$23


//--------------------- .text._ZN7cutlass13device_kernelINS_4gemm6kernel13GemmUniversalIN4cute5tupleIJiiiiEEENS1_10collective13CollectiveMmaINS1_34MainloopSm90TmaGmmaWarpSpecializedILi5ENS5_IJNS4_1CILi2EEENSA_ILi1EEESC_EEENS1_32KernelTmaWarpSpecializedPingpongEEENS5_IJNSA_ILi64EEENSA_ILi16EEENSA_ILi256EEEEEENS_10bfloat16_tENS5_IJlSC_lEEESK_SL_NS4_8TiledMMAINS4_8MMA_AtomIJNS4_4SM904GMMA27MMA_64x16x16_F32BF16BF16_SSILNSP_5MajorE0ELSR_0ELNSP_7ScaleInE1ELSS_1EEEEEENS4_6LayoutINS5_IJSC_SC_SC_EEENS5_IJNSA_ILi0EEESX_SX_EEEEENS5_IJNS4_10UnderscoreES10_S10_EEEEENS4_13SM90_TMA_LOADENS4_14ComposedLayoutINS4_7SwizzleILi3ELi4ELi3EEENS4_18smem_ptr_flag_bitsILi16EEENSV_INS5_IJNSA_ILi8EEESG_EEENS5_IJSG_SC_EEEEEEEvNS4_8identityENS4_23SM90_TMA_LOAD_MULTICASTES1D_vS1E_EENS_8epilogue10collective6detail29Sm90TmaWarpSpecializedAdapterINS1I_15DefaultEpilogueISK_SL_SL_NS1H_6thread17LinearCombinationISK_Li1EffLNS1M_9ScaleType4KindE0ELNS_15FloatRoundStyleE2ESK_EENS1_15EpilogueDefaultEEEEEvvEEEEvNT_6ParamsE --------------------------
	.section	.text._ZN7cutlass13device_kernelINS_4gemm6kernel13GemmUniversalIN4cute5tupleIJiiiiEEENS1_10collective13CollectiveMmaINS1_34MainloopSm90TmaGmmaWarpSpecializedILi5ENS5_IJNS4_1CILi2EEENSA_ILi1EEESC_EEENS1_32KernelTmaWarpSpecializedPingpongEEENS5_IJNSA_ILi64EEENSA_ILi16EEENSA_ILi256EEEEEENS_10bfloat16_tENS5_IJlSC_lEEESK_SL_NS4_8TiledMMAINS4_8MMA_AtomIJNS4_4SM904GMMA27MMA_64x16x16_F32BF16BF16_SSILNSP_5MajorE0ELSR_0ELNSP_7ScaleInE1ELSS_1EEEEEENS4_6LayoutINS5_IJSC_SC_SC_EEENS5_IJNSA_ILi0EEESX_SX_EEEEENS5_IJNS4_10UnderscoreES10_S10_EEEEENS4_13SM90_TMA_LOADENS4_14ComposedLayoutINS4_7SwizzleILi3ELi4ELi3EEENS4_18smem_ptr_flag_bitsILi16EEENSV_INS5_IJNSA_ILi8EEESG_EEENS5_IJSG_SC_EEEEEEEvNS4_8identityENS4_23SM90_TMA_LOAD_MULTICASTES1D_vS1E_EENS_8epilogue10collective6detail29Sm90TmaWarpSpecializedAdapterINS1I_15DefaultEpilogueISK_SL_SL_NS1H_6thread17LinearCombinationISK_Li1EffLNS1M_9ScaleType4KindE0ELNS_15FloatRoundStyleE2ESK_EENS1_15EpilogueDefaultEEEEEvvEEEEvNT_6ParamsE,"ax",@progbits
	.align	128
.text._ZN7cutlass13device_kernelINS_4gemm6kernel13GemmUniversalIN4cute5tupleIJiiiiEEENS1_10collective13CollectiveMmaINS1_34MainloopSm90TmaGmmaWarpSpecializedILi5ENS5_IJNS4_1CILi2EEENSA_ILi1EEESC_EEENS1_32KernelTmaWarpSpecializedPingpongEEENS5_IJNSA_ILi64EEENSA_ILi16EEENSA_ILi256EEEEEENS_10bfloat16_tENS5_IJlSC_lEEESK_SL_NS4_8TiledMMAINS4_8MMA_AtomIJNS4_4SM904GMMA27MMA_64x16x16_F32BF16BF16_SSILNSP_5MajorE0ELSR_0ELNSP_7ScaleInE1ELSS_1EEEEEENS4_6LayoutINS5_IJSC_SC_SC_EEENS5_IJNSA_ILi0EEESX_SX_EEEEENS5_IJNS4_10UnderscoreES10_S10_EEEEENS4_13SM90_TMA_LOADENS4_14ComposedLayoutINS4_7SwizzleILi3ELi4ELi3EEENS4_18smem_ptr_flag_bitsILi16EEENSV_INS5_IJNSA_ILi8EEESG_EEENS5_IJSG_SC_EEEEEEEvNS4_8identityENS4_23SM90_TMA_LOAD_MULTICASTES1D_vS1E_EENS_8epilogue10collective6detail29Sm90TmaWarpSpecializedAdapterINS1I_15DefaultEpilogueISK_SL_SL_NS1H_6thread17LinearCombinationISK_Li1EffLNS1M_9ScaleType4KindE0ELNS_15FloatRoundStyleE2ESK_EENS1_15EpilogueDefaultEEEEEvvEEEEvNT_6ParamsE:
        .type           _ZN7cutlass13device_kernelINS_4gemm6kernel13GemmUniversalIN4cute5tupleIJiiiiEEENS1_10collective13CollectiveMmaINS1_34MainloopSm90TmaGmmaWarpSpecializedILi5ENS5_IJNS4_1CILi2EEENSA_ILi1EEESC_EEENS1_32KernelTmaWarpSpecializedPingpongEEENS5_IJNSA_ILi64EEENSA_ILi16EEENSA_ILi256EEEEEENS_10bfloat16_tENS5_IJlSC_lEEESK_SL_NS4_8TiledMMAINS4_8MMA_AtomIJNS4_4SM904GMMA27MMA_64x16x16_F32BF16BF16_SSILNSP_5MajorE0ELSR_0ELNSP_7ScaleInE1ELSS_1EEEEEENS4_6LayoutINS5_IJSC_SC_SC_EEENS5_IJNSA_ILi0EEESX_SX_EEEEENS5_IJNS4_10UnderscoreES10_S10_EEEEENS4_13SM90_TMA_LOADENS4_14ComposedLayoutINS4_7SwizzleILi3ELi4ELi3EEENS4_18smem_ptr_flag_bitsILi16EEENSV_INS5_IJNSA_ILi8EEESG_EEENS5_IJSG_SC_EEEEEEEvNS4_8identityENS4_23SM90_TMA_LOAD_MULTICASTES1D_vS1E_EENS_8epilogue10collective6detail29Sm90TmaWarpSpecializedAdapterINS1I_15DefaultEpilogueISK_SL_SL_NS1H_6thread17LinearCombinationISK_Li1EffLNS1M_9ScaleType4KindE0ELNS_15FloatRoundStyleE2ESK_EENS1_15EpilogueDefaultEEEEEvvEEEEvNT_6ParamsE,@function
        .size           _ZN7cutlass13device_kernelINS_4gemm6kernel13GemmUniversalIN4cute5tupleIJiiiiEEENS1_10collective13CollectiveMmaINS1_34MainloopSm90TmaGmmaWarpSpecializedILi5ENS5_IJNS4_1CILi2EEENSA_ILi1EEESC_EEENS1_32KernelTmaWarpSpecializedPingpongEEENS5_IJNSA_ILi64EEENSA_ILi16EEENSA_ILi256EEEEEENS_10bfloat16_tENS5_IJlSC_lEEESK_SL_NS4_8TiledMMAINS4_8MMA_AtomIJNS4_4SM904GMMA27MMA_64x16x16_F32BF16BF16_SSILNSP_5MajorE0ELSR_0ELNSP_7ScaleInE1ELSS_1EEEEEENS4_6LayoutINS5_IJSC_SC_SC_EEENS5_IJNSA_ILi0EEESX_SX_EEEEENS5_IJNS4_10UnderscoreES10_S10_EEEEENS4_13SM90_TMA_LOADENS4_14ComposedLayoutINS4_7SwizzleILi3ELi4ELi3EEENS4_18smem_ptr_flag_bitsILi16EEENSV_INS5_IJNSA_ILi8EEESG_EEENS5_IJSG_SC_EEEEEEEvNS4_8identityENS4_23SM90_TMA_LOAD_MULTICASTES1D_vS1E_EENS_8epilogue10collective6detail29Sm90TmaWarpSpecializedAdapterINS1I_15DefaultEpilogueISK_SL_SL_NS1H_6thread17LinearCombinationISK_Li1EffLNS1M_9ScaleType4KindE0ELNS_15FloatRoundStyleE2ESK_EENS1_15EpilogueDefaultEEEEEvvEEEEvNT_6ParamsE,(.L_x_91 - _ZN7cutlass13device_kernelINS_4gemm6kernel13GemmUniversalIN4cute5tupleIJiiiiEEENS1_10collective13CollectiveMmaINS1_34MainloopSm90TmaGmmaWarpSpecializedILi5ENS5_IJNS4_1CILi2EEENSA_ILi1EEESC_EEENS1_32KernelTmaWarpSpecializedPingpongEEENS5_IJNSA_ILi64EEENSA_ILi16EEENSA_ILi256EEEEEENS_10bfloat16_tENS5_IJlSC_lEEESK_SL_NS4_8TiledMMAINS4_8MMA_AtomIJNS4_4SM904GMMA27MMA_64x16x16_F32BF16BF16_SSILNSP_5MajorE0ELSR_0ELNSP_7ScaleInE1ELSS_1EEEEEENS4_6LayoutINS5_IJSC_SC_SC_EEENS5_IJNSA_ILi0EEESX_SX_EEEEENS5_IJNS4_10UnderscoreES10_S10_EEEEENS4_13SM90_TMA_LOADENS4_14ComposedLayoutINS4_7SwizzleILi3ELi4ELi3EEENS4_18smem_ptr_flag_bitsILi16EEENSV_INS5_IJNSA_ILi8EEESG_EEENS5_IJSG_SC_EEEEEEEvNS4_8identityENS4_23SM90_TMA_LOAD_MULTICASTES1D_vS1E_EENS_8epilogue10collective6detail29Sm90TmaWarpSpecializedAdapterINS1I_15DefaultEpilogueISK_SL_SL_NS1H_6thread17LinearCombinationISK_Li1EffLNS1M_9ScaleType4KindE0ELNS_15FloatRoundStyleE2ESK_EENS1_15EpilogueDefaultEEEEEvvEEEEvNT_6ParamsE)
        .other          _ZN7cutlass13device_kernelINS_4gemm6kernel13GemmUniversalIN4cute5tupleIJiiiiEEENS1_10collective13CollectiveMmaINS1_34MainloopSm90TmaGmmaWarpSpecializedILi5ENS5_IJNS4_1CILi2EEENSA_ILi1EEESC_EEENS1_32KernelTmaWarpSpecializedPingpongEEENS5_IJNSA_ILi64EEENSA_ILi16EEENSA_ILi256EEEEEENS_10bfloat16_tENS5_IJlSC_lEEESK_SL_NS4_8TiledMMAINS4_8MMA_AtomIJNS4_4SM904GMMA27MMA_64x16x16_F32BF16BF16_SSILNSP_5MajorE0ELSR_0ELNSP_7ScaleInE1ELSS_1EEEEEENS4_6LayoutINS5_IJSC_SC_SC_EEENS5_IJNSA_ILi0EEESX_SX_EEEEENS5_IJNS4_10UnderscoreES10_S10_EEEEENS4_13SM90_TMA_LOADENS4_14ComposedLayoutINS4_7SwizzleILi3ELi4ELi3EEENS4_18smem_ptr_flag_bitsILi16EEENSV_INS5_IJNSA_ILi8EEESG_EEENS5_IJSG_SC_EEEEEEEvNS4_8identityENS4_23SM90_TMA_LOAD_MULTICASTES1D_vS1E_EENS_8epilogue10collective6detail29Sm90TmaWarpSpecializedAdapterINS1I_15DefaultEpilogueISK_SL_SL_NS1H_6thread17LinearCombinationISK_Li1EffLNS1M_9ScaleType4KindE0ELNS_15FloatRoundStyleE2ESK_EENS1_15EpilogueDefaultEEEEEvvEEEEvNT_6ParamsE,@"STO_CUDA_ENTRY STV_DEFAULT"
_ZN7cutlass13device_kernelINS_4gemm6kernel13GemmUniversalIN4cute5tupleIJiiiiEEENS1_10collective13CollectiveMmaINS1_34MainloopSm90TmaGmmaWarpSpecializedILi5ENS5_IJNS4_1CILi2EEENSA_ILi1EEESC_EEENS1_32KernelTmaWarpSpecializedPingpongEEENS5_IJNSA_ILi64EEENSA_ILi16EEENSA_ILi256EEEEEENS_10bfloat16_tENS5_IJlSC_lEEESK_SL_NS4_8TiledMMAINS4_8MMA_AtomIJNS4_4SM904GMMA27MMA_64x16x16_F32BF16BF16_SSILNSP_5MajorE0ELSR_0ELNSP_7ScaleInE1ELSS_1EEEEEENS4_6LayoutINS5_IJSC_SC_SC_EEENS5_IJNSA_ILi0EEESX_SX_EEEEENS5_IJNS4_10UnderscoreES10_S10_EEEEENS4_13SM90_TMA_LOADENS4_14ComposedLayoutINS4_7SwizzleILi3ELi4ELi3EEENS4_18smem_ptr_flag_bitsILi16EEENSV_INS5_IJNSA_ILi8EEESG_EEENS5_IJSG_SC_EEEEEEEvNS4_8identityENS4_23SM90_TMA_LOAD_MULTICASTES1D_vS1E_EENS_8epilogue10collective6detail29Sm90TmaWarpSpecializedAdapterINS1I_15DefaultEpilogueISK_SL_SL_NS1H_6thread17LinearCombinationISK_Li1EffLNS1M_9ScaleType4KindE0ELNS_15FloatRoundStyleE2ESK_EENS1_15EpilogueDefaultEEEEEvvEEEEvNT_6ParamsE:
[----:B------:R-:W0:Y:S01]  /*0000*/  LDC R1, c[0x0][0x28] ;  /* 0x00000a00ff017b82 */ /* 0x000e220000000800 */
[----:B------:R-:W1:Y:S01]  /*0010*/  S2R R4, SR_TID.X ;  /* 0x0000000000047919 */ /* 0x000e620000002100 */
[----:B------:R-:W-:Y:S01]  /*0020*/  ELECT P0, URZ, PT ;  /* 0x00000000003f782f */ /* 0x000fe20003800000 */
[----:B------:R-:W-:Y:S01]  /*0030*/  BSSY B0, `(.L_x_0) ;  /* 0x000000f000007945 */ /* 0x000fe20003800000 */
[--C-:B-1----:R-:W-:Y:S02]  /*0040*/  SHF.R.U32.HI R0, RZ, 0x5, R4.reuse ;  /* 0x00000005ff007819 */ /* 0x102fe40000011604 */
[----:B------:R-:W-:-:S03]  /*0050*/  SHF.R.U32.HI R7, RZ, 0x7, R4 ;  /* 0x00000007ff077819 */ /* 0x000fc60000011604 */
[----:B------:R-:W1:Y:S04]  /*0060*/  SHFL.IDX PT, R2, R0, RZ, 0x1f ;  /* 0x00001fff00027589 */ /* 0x000e6800000e0000 */
[----:B------:R2:W3:Y:S01]  /*0070*/  SHFL.IDX PT, R9, R7, RZ, 0x1f ;  /* 0x00001fff07097589 */ /* 0x0004e200000e0000 */
[----:B-1----:R-:W-:-:S13]  /*0080*/  ISETP.NE.OR P0, PT, R2, RZ, !P0 ;  /* 0x000000ff0200720c */ /* 0x002fda0004705670 */
[----:B0-23--:R-:W-:Y:S05]  /*0090*/  @P0 BRA `(.L_x_1) ;  /* 0x0000000000200947 */ /* 0x00dfea0003800000 */
[----:B------:R-:W-:Y:S02]  /*00a0*/  ULDC.64 UR4, c[0x0][0x198] ;  /* 0x0000660000047ab9 */ /* 0x000fe40000000a00 */
[----:B------:R-:W-:Y:S02]  /*00b0*/  UIADD3 UR6, UP0, UR4, 0xf0, URZ ;  /* 0x000000f004067890 */ /* 0x000fe4000ff1e03f */
[----:B------:R-:W-:Y:S02]  /*00c0*/  UIADD3 UR4, UP1, UR4, 0x1f0, URZ ;  /* 0x000001f004047890 */ /* 0x000fe4000ff3e03f */
[----:B------:R-:W-:Y:S02]  /*00d0*/  UIADD3.X UR7, URZ, UR5, URZ, UP0, !UPT ;  /* 0x000000053f077290 */ /* 0x000fe400087fe43f */
[----:B------:R-:W-:-:S07]  /*00e0*/  UIADD3.X UR5, URZ, UR5, URZ, UP1, !UPT ;  /* 0x000000053f057290 */ /* 0x000fce0008ffe43f */
[----:B------:R0:W-:Y:S02]  /*00f0*/  UTMACCTL.PF [UR6] ;  /* 0x00000000060079b9 */ /* 0x0001e40008040000 */
[----:B------:R0:W-:Y:S02]  /*0100*/  UTMACCTL.PF [UR4] ;  /* 0x00000000040079b9 */ /* 0x0001e40008040000 */
[----:B0-----:R-:W-:Y:S01]  /*0110*/  NOP ;  /* 0x0000000000007918 */ /* 0x001fe20000000000 */
.L_x_1:
[----:B------:R-:W-:Y:S05]  /*0120*/  BSYNC B0 ;  /* 0x0000000000007941 */ /* 0x000fea0003800000 */
.L_x_0:
[----:B------:R-:W0:Y:S02]  /*0130*/  SHFL.IDX PT, R10, R0, RZ, 0x1f ;  /* 0x00001fff000a7589 */ /* 0x000e2400000e0000 */
[----:B0-----:R-:W-:-:S13]  /*0140*/  ISETP.NE.AND P0, PT, R10, RZ, PT ;  /* 0x000000ff0a00720c */ /* 0x001fda0003f05270 */
[----:B------:R-:W-:Y:S05]  /*0150*/  @P0 BRA `(.L_x_2) ;  /* 0x0000000000600947 */ /* 0x000fea0003800000 */
[----:B------:R-:W0:Y:S01]  /*0160*/  S2UR UR8, SR_CgaCtaId ;  /* 0x00000000000879c3 */ /* 0x000e220000008800 */
[----:B------:R-:W-:Y:S01]  /*0170*/  UMOV UR4, 0x400 ;  /* 0x0000040000047882 */ /* 0x000fe20000000000 */
[----:B------:R-:W-:Y:S01]  /*0180*/  UMOV UR5, 0x1 ;  /* 0x0000000100057882 */ /* 0x000fe20000000000 */
[----:B------:R-:W-:Y:S01]  /*0190*/  UMOV UR6, 0x2 ;  /* 0x0000000200067882 */ /* 0x000fe20000000000 */
[----:B------:R-:W-:Y:S01]  /*01a0*/  ELECT P0, URZ, PT ;  /* 0x00000000003f782f */ /* 0x000fe20003800000 */
[----:B------:R-:W-:-:S04]  /*01b0*/  UIADD3 UR6, -UR6, 0x100000, URZ ;  /* 0x0010000006067890 */ /* 0x000fc8000fffe13f */
[----:B------:R-:W-:Y:S02]  /*01c0*/  USHF.L.U32 UR7, UR6, 0xb, URZ ;  /* 0x0000000b06077899 */ /* 0x000fe4000800063f */
[----:B------:R-:W-:Y:S02]  /*01d0*/  USHF.L.U32 UR6, UR6, 0x1, URZ ;  /* 0x0000000106067899 */ /* 0x000fe4000800063f */
[----:B0-----:R-:W-:Y:S02]  /*01e0*/  ULEA UR8, UR8, UR4, 0x18 ;  /* 0x0000000408087291 */ /* 0x001fe4000f8ec03f */
[----:B------:R-:W-:-:S04]  /*01f0*/  UIADD3 UR4, -UR5, 0x100000, URZ ;  /* 0x0010000005047890 */ /* 0x000fc8000fffe13f */
[----:B------:R-:W-:Y:S02]  /*0200*/  USHF.L.U32 UR5, UR4, 0xb, URZ ;  /* 0x0000000b04057899 */ /* 0x000fe4000800063f */
[----:B------:R-:W-:Y:S01]  /*0210*/  USHF.L.U32 UR4, UR4, 0x1, URZ ;  /* 0x0000000104047899 */ /* 0x000fe2000800063f */
[----:B------:R-:W0:Y:S11]  /*0220*/  FENCE.VIEW.ASYNC.S ;  /* 0x00000000000073c6 */ /* 0x000e360000000000 */
[----:B0-----:R0:W1:Y:S01]  /*0230*/  SYNCS.EXCH.64 URZ, [UR8], UR4 ;  /* 0x00000004083f75b2 */ /* 0x0010620008000100 */
[----:B------:R0:W2:Y:S01]  /*0240*/  SYNCS.EXCH.64 URZ, [UR8+0x28], UR6 ;  /* 0x00002806083f75b2 */ /* 0x0000a20008000100 */
[----:B------:R0:W3:Y:S01]  /*0250*/  SYNCS.EXCH.64 URZ, [UR8+0x8], UR4 ;  /* 0x00000804083f75b2 */ /* 0x0000e20008000100 */
[----:B------:R0:W4:Y:S01]  /*0260*/  SYNCS.EXCH.64 URZ, [UR8+0x30], UR6 ;  /* 0x00003006083f75b2 */ /* 0x0001220008000100 */
[----:B------:R0:W0:Y:S01]  /*0270*/  SYNCS.EXCH.64 URZ, [UR8+0x10], UR4 ;  /* 0x00001004083f75b2 */ /* 0x0000220008000100 */
[----:B------:R0:W0:Y:S01]  /*0280*/  SYNCS.EXCH.64 URZ, [UR8+0x38], UR6 ;  /* 0x00003806083f75b2 */ /* 0x0000220008000100 */
[----:B------:R0:W0:Y:S01]  /*0290*/  SYNCS.EXCH.64 URZ, [UR8+0x18], UR4 ;  /* 0x00001804083f75b2 */ /* 0x0000220008000100 */
[----:B------:R0:W0:Y:S01]  /*02a0*/  SYNCS.EXCH.64 URZ, [UR8+0x40], UR6 ;  /* 0x00004006083f75b2 */ /* 0x0000220008000100 */
[----:B------:R0:W0:Y:S01]  /*02b0*/  SYNCS.EXCH.64 URZ, [UR8+0x20], UR4 ;  /* 0x00002004083f75b2 */ /* 0x0000220008000100 */
[----:B------:R0:W0:Y:S01]  /*02c0*/  SYNCS.EXCH.64 URZ, [UR8+0x48], UR6 ;  /* 0x00004806083f75b2 */ /* 0x0000220008000100 */
[----:B------:R-:W-:Y:S01]  /*02d0*/  NOP ;  /* 0x0000000000007918 */ /* 0x000fe20000000000 */
.L_x_2:
[----:B------:R-:W5:Y:S01]  /*02e0*/  SHFL.IDX PT, R5, R0, RZ, 0x1f ;  /* 0x00001fff00057589 */ /* 0x000f6200000e0000 */
[----:B------:R-:W-:Y:S01]  /*02f0*/  SHF.R.S32.HI R3, RZ, 0x1f, R4 ;  /* 0x0000001fff037819 */ /* 0x000fe20000011404 */
[----:B------:R-:W1:Y:S01]  /*0300*/  S2UR UR12, SR_CTAID.X ;  /* 0x00000000000c79c3 */ /* 0x000e620000002500 */
[----:B------:R-:W-:Y:S01]  /*0310*/  ELECT P0, URZ, PT ;  /* 0x00000000003f782f */ /* 0x000fe20003800000 */
[----:B------:R1:W2:Y:S01]  /*0320*/  SHFL.IDX PT, R11, R0, RZ, 0x1f ;  /* 0x00001fff000b7589 */ /* 0x0002a200000e0000 */
[----:B------:R-:W-:Y:S02]  /*0330*/  LEA.HI R3, R3, R4, RZ, 0x7 ;  /* 0x0000000403037211 */ /* 0x000fe400078f38ff */
[----:B------:R-:W-:Y:S02]  /*0340*/  ELECT P1, URZ, PT ;  /* 0x00000000003f782f */ /* 0x000fe40003820000 */
[----:B------:R-:W-:Y:S01]  /*0350*/  SHF.R.S32.HI R13, RZ, 0x1f, R10 ;  /* 0x0000001fff0d7819 */ /* 0x000fe2000001140a */
[----:B------:R-:W3:Y:S01]  /*0360*/  S2R R6, SR_CTAID.Y ;  /* 0x0000000000067919 */ /* 0x000ee20000002600 */
[----:B------:R-:W-:Y:S01]  /*0370*/  LOP3.LUT R3, R3, 0xffffff80, RZ, 0xc0, !PT ;  /* 0xffffff8003037812 */ /* 0x000fe200078ec0ff */
[----:B0-----:R-:W-:Y:S01]  /*0380*/  ULDC UR4, c[0x0][0x150] ;  /* 0x0000540000047ab9 */ /* 0x001fe20000000800 */
[----:B------:R-:W-:Y:S01]  /*0390*/  LEA.HI R13, R13, R10, RZ, 0x2 ;  /* 0x0000000a0d0d7211 */ /* 0x000fe200078f10ff */
[----:B------:R-:W0:Y:S01]  /*03a0*/  LDC R14, c[0x0][0x144] ;  /* 0x00005100ff0e7b82 */ /* 0x000e220000000800 */
[----:B------:R-:W4:Y:S01]  /*03b0*/  SHFL.IDX PT, R16, R7, RZ, 0x1f ;  /* 0x00001fff07107589 */ /* 0x000f2200000e0000 */
[----:B------:R-:W-:Y:S01]  /*03c0*/  IMAD.IADD R3, R4, 0x1, -R3 ;  /* 0x0000000104037824 */ /* 0x000fe200078e0a03 */
[----:B------:R-:W-:Y:S01]  /*03d0*/  LOP3.LUT R13, R13, 0x3ffffffc, RZ, 0xc0, !PT ;  /* 0x3ffffffc0d0d7812 */ /* 0x000fe200078ec0ff */
[----:B------:R-:W-:Y:S01]  /*03e0*/  UMOV UR11, 0x80 ;  /* 0x00000080000b7882 */ /* 0x000fe20000000000 */
[----:B------:R-:W-:Y:S01]  /*03f0*/  NOP ;  /* 0x0000000000007918 */ /* 0x000fe20000000000 */
[----:B------:R-:W-:Y:S01]  /*0400*/  NOP ;  /* 0x0000000000007918 */ /* 0x000fe20000000000 */
[----:B------:R-:W-:Y:S01]  /*0410*/  SHF.R.S32.HI R8, RZ, 0x1f, R3 ;  /* 0x0000001fff087819 */ /* 0x000fe20000011403 */
[----:B------:R-:W-:Y:S01]  /*0420*/  IMAD.IADD R10, R10, 0x1, -R13 ;  /* 0x000000010a0a7824 */ /* 0x000fe200078e0a0d */
[----:B------:R-:W4:Y:S01]  /*0430*/  LDC R15, c[0x0][0x140] ;  /* 0x00005000ff0f7b82 */ /* 0x000f220000000800 */
[C---:B------:R-:W-:Y:S01]  /*0440*/  VIADD R41, R9.reuse, 0xffffffff ;  /* 0xffffffff09297836 */ /* 0x040fe20000000000 */
[----:B------:R-:W-:Y:S01]  /*0450*/  ISETP.NE.AND P4, PT, R9, RZ, PT ;  /* 0x000000ff0900720c */ /* 0x000fe20003f85270 */
[----:B------:R-:W-:Y:S01]  /*0460*/  IMAD.MOV.U32 R34, RZ, RZ, 0x1 ;  /* 0x00000001ff227424 */ /* 0x000fe200078e00ff */
[----:B-----5:R-:W-:-:S02]  /*0470*/  ISETP.NE.OR P0, PT, R5, RZ, !P0 ;  /* 0x000000ff0500720c */ /* 0x020fc40004705670 */
[----:B------:R-:W-:Y:S02]  /*0480*/  LEA.HI R5, R8, R3, RZ, 0x3 ;  /* 0x0000000308057211 */ /* 0x000fe400078f18ff */
[----:B-1----:R-:W-:Y:S01]  /*0490*/  I2FP.F32.U32 R12, UR12 ;  /* 0x0000000c000c7c45 */ /* 0x002fe20008201000 */
[----:B------:R-:W1:Y:S01]  /*04a0*/  LDC R21, c[0x0][0x148] ;  /* 0x00005200ff157b82 */ /* 0x000e620000000800 */
[--C-:B------:R-:W-:Y:S02]  /*04b0*/  SHF.R.S32.HI R0, RZ, 0x3, R5.reuse ;  /* 0x00000003ff007819 */ /* 0x100fe40000011405 */
[----:B------:R-:W-:Y:S01]  /*04c0*/  SHF.R.S32.HI R5, RZ, 0x1f, R5 ;  /* 0x0000001fff057819 */ /* 0x000fe20000011405 */
[----:B------:R-:W-:Y:S01]  /*04d0*/  FMUL R12, R12, UR4 ;  /* 0x000000040c0c7c20 */ /* 0x000fe20008400000 */
[----:B--2---:R-:W-:Y:S01]  /*04e0*/  ISETP.NE.OR P1, PT, R11, RZ, !P1 ;  /* 0x000000ff0b00720c */ /* 0x004fe20004f25670 */
[----:B------:R-:W-:Y:S01]  /*04f0*/  ULDC UR4, c[0x0][0x154] ;  /* 0x0000550000047ab9 */ /* 0x000fe20000000800 */
[----:B------:R-:W-:Y:S01]  /*0500*/  LEA.HI R11, R5, R0, RZ, 0x2 ;  /* 0x00000000050b7211 */ /* 0x000fe200078f10ff */
[----:B------:R-:W-:Y:S01]  /*0510*/  VOTEU.ALL UP1, P0 ;  /* 0x00000000003f7886 */ /* 0x000fe20000020000 */
[----:B------:R-:W-:Y:S01]  /*0520*/  SHF.R.S32.HI R5, RZ, 0x1f, R2 ;  /* 0x0000001fff057819 */ /* 0x000fe20000011402 */
[----:B------:R-:W2:Y:S01]  /*0530*/  F2I.U32.TRUNC.NTZ R12, R12 ;  /* 0x0000000c000c7305 */ /* 0x000ea2000020f000 */
[----:B------:R-:W-:Y:S01]  /*0540*/  LOP3.LUT R11, R11, 0xfffffffc, RZ, 0xc0, !PT ;  /* 0xfffffffc0b0b7812 */ /* 0x000fe200078ec0ff */
[----:B------:R-:W-:Y:S01]  /*0550*/  VOTEU.ALL UP0, P0 ;  /* 0x00000000003f7886 */ /* 0x000fe20000000000 */
[----:B------:R-:W-:Y:S01]  /*0560*/  LEA.HI R5, R5, R2, RZ, 0x2 ;  /* 0x0000000205057211 */ /* 0x000fe200078f10ff */
[----:B------:R-:W5:Y:S01]  /*0570*/  @!UP1 S2UR UR7, SR_CgaCtaId ;  /* 0x00000000000799c3 */ /* 0x000f620000008800 */
[----:B------:R-:W-:Y:S01]  /*0580*/  @!UP1 UMOV UR6, 0x400 ;  /* 0x0000040000069882 */ /* 0x000fe20000000000 */
[----:B------:R-:W-:Y:S01]  /*0590*/  IMAD.IADD R11, R0, 0x1, -R11 ;  /* 0x00000001000b7824 */ /* 0x000fe200078e0a0b */
[----:B------:R-:W-:Y:S01]  /*05a0*/  LOP3.LUT R5, R5, 0xfffffffc, RZ, 0xc0, !PT ;  /* 0xfffffffc05057812 */ /* 0x000fe200078ec0ff */
[----:B------:R-:W-:Y:S01]  /*05b0*/  VOTEU.ALL UP2, P1 ;  /* 0x00000000003f7886 */ /* 0x000fe20000840000 */
[----:B------:R-:W-:Y:S01]  /*05c0*/  VOTEU.ALL UP3, P1 ;  /* 0x00000000003f7886 */ /* 0x000fe20000860000 */
[----:B------:R-:W-:Y:S01]  /*05d0*/  IMAD R10, R10, 0x4, R11 ;  /* 0x000000040a0a7824 */ /* 0x000fe200078e020b */
[----:B------:R-:W-:Y:S01]  /*05e0*/  VOTEU.ALL UP4, P1 ;  /* 0x00000000003f7886 */ /* 0x000fe20000880000 */
[----:B------:R-:W-:Y:S01]  /*05f0*/  IMAD.IADD R5, R2, 0x1, -R5 ;  /* 0x0000000102057824 */ /* 0x000fe200078e0a05 */
[----:B---3--:R-:W-:Y:S01]  /*0600*/  I2FP.F32.U32 R2, R6 ;  /* 0x0000000600027245 */ /* 0x008fe20000201000 */
[----:B------:R-:W3:Y:S01]  /*0610*/  @!UP2 S2UR UR10, SR_CgaCtaId ;  /* 0x00000000000aa9c3 */ /* 0x000ee20000008800 */
[----:B------:R-:W-:Y:S01]  /*0620*/  LEA.HI R0, R10, R10, RZ, 0x1 ;  /* 0x0000000a0a007211 */ /* 0x000fe200078f08ff */
[----:B--2---:R-:W-:Y:S01]  /*0630*/  IMAD.MOV R13, RZ, RZ, -R12 ;  /* 0x000000ffff0d7224 */ /* 0x004fe200078e0a0c */
[----:B------:R-:W-:Y:S01]  /*0640*/  @!UP2 UMOV UR9, 0x400 ;  /* 0x000004000009a882 */ /* 0x000fe20000000000 */
[----:B------:R-:W-:Y:S01]  /*0650*/  FMUL R2, R2, UR4 ;  /* 0x0000000402027c20 */ /* 0x000fe20008400000 */
[----:B------:R-:W-:Y:S01]  /*0660*/  LOP3.LUT R11, R0, 0xfffffffe, RZ, 0xc0, !PT ;  /* 0xfffffffe000b7812 */ /* 0x000fe200078ec0ff */
[----:B0-----:R-:W-:Y:S01]  /*0670*/  IMAD R20, R14, R13, UR12 ;  /* 0x0000000c0e147e24 */ /* 0x001fe2000f8e020d */
[----:B------:R-:W-:Y:S01]  /*0680*/  UMOV UR4, 0x20 ;  /* 0x0000002000047882 */ /* 0x000fe20000000000 */
[----:B------:R-:W-:Y:S01]  /*0690*/  IMAD.SHL.U32 R35, R10, 0x4, RZ ;  /* 0x000000040a237824 */ /* 0x000fe200078e00ff */
[----:B------:R-:W-:-:S04]  /*06a0*/  @!UP1 UIADD3 UR4, -UR4, 0x100000, URZ ;  /* 0x0010000004049890 */ /* 0x000fc8000fffe13f */
[----:B------:R-:W-:Y:S02]  /*06b0*/  @!UP1 USHF.L.U32 UR5, UR4, 0xb, URZ ;  /* 0x0000000b04059899 */ /* 0x000fe4000800063f */
[----:B------:R-:W-:Y:S01]  /*06c0*/  @!UP1 USHF.L.U32 UR4, UR4, 0x1, URZ ;  /* 0x0000000104049899 */ /* 0x000fe2000800063f */
[C---:B------:R-:W-:Y:S01]  /*06d0*/  IMAD.IADD R11, R10.reuse, 0x1, -R11 ;  /* 0x000000010a0b7824 */ /* 0x040fe200078e0a0b */
[----:B------:R-:W0:Y:S01]  /*06e0*/  F2I.U32.TRUNC.NTZ R2, R2 ;  /* 0x0000000200027305 */ /* 0x000e22000020f000 */
[----:B------:R-:W-:Y:S01]  /*06f0*/  VOTEU.ALL UP5, P1 ;  /* 0x00000000003f7886 */ /* 0x000fe200008a0000 */
[----:B------:R-:W-:Y:S01]  /*0700*/  LOP3.LUT R35, R10, 0xc, R35, 0x78, !PT ;  /* 0x0000000c0a237812 */ /* 0x000fe200078e7823 */
[----:B-----5:R-:W-:Y:S01]  /*0710*/  @!UP1 ULEA UR8, UR7, UR6, 0x18 ;  /* 0x0000000607089291 */ /* 0x020fe2000f8ec03f */
[----:B------:R-:W-:Y:S01]  /*0720*/  ISETP.NE.AND P3, PT, R11, R20, PT ;  /* 0x000000140b00720c */ /* 0x000fe20003f65270 */
[----:B------:R-:W-:-:S04]  /*0730*/  @!UP2 UIADD3 UR6, -UR11, 0x100000, URZ ;  /* 0x001000000b06a890 */ /* 0x000fc8000fffe13f */
[----:B------:R-:W-:Y:S02]  /*0740*/  @!UP2 USHF.L.U32 UR7, UR6, 0xb, URZ ;  /* 0x0000000b0607a899 */ /* 0x000fe4000800063f */
[----:B------:R-:W-:Y:S01]  /*0750*/  @!UP2 USHF.L.U32 UR6, UR6, 0x1, URZ ;  /* 0x000000010606a899 */ /* 0x000fe2000800063f */
[----:B----4-:R-:W-:Y:S01]  /*0760*/  ISETP.EQ.U32.AND P2, PT, R15, 0x1, PT ;  /* 0x000000010f00780c */ /* 0x010fe20003f42070 */
[----:B------:R-:W-:Y:S01]  /*0770*/  VOTEU.ALL UP1, P0 ;  /* 0x00000000003f7886 */ /* 0x000fe20000020000 */
[----:B------:R-:W-:Y:S02]  /*0780*/  LOP3.LUT P0, RZ, R3, 0x7, RZ, 0xc0, !PT ;  /* 0x0000000703ff7812 */ /* 0x000fe4000780c0ff */
[----:B------:R-:W-:Y:S02]  /*0790*/  ISETP.GE.U32.AND P6, PT, R41, 0x2, PT ;  /* 0x000000022900780c */ /* 0x000fe40003fc6070 */
[C---:B------:R-:W-:Y:S01]  /*07a0*/  ISETP.LT.U32.AND P0, PT, R35.reuse, 0x2, !P0 ;  /* 0x000000022300780c */ /* 0x040fe20004701070 */
[----:B---3--:R-:W-:Y:S01]  /*07b0*/  @!UP2 ULEA UR9, UR10, UR9, 0x18 ;  /* 0x000000090a09a291 */ /* 0x008fe2000f8ec03f */
[----:B------:R-:W-:Y:S01]  /*07c0*/  R2UR UR43, R16 ;  /* 0x00000000102b72ca */ /* 0x000fe200000e0000 */
[----:B0-----:R-:W-:Y:S01]  /*07d0*/  IMAD.MOV R24, RZ, RZ, -R2 ;  /* 0x000000ffff187224 */ /* 0x001fe200078e0a02 */
[----:B------:R-:W-:Y:S01]  /*07e0*/  VOTEU.ALL UP2, P1 ;  /* 0x00000000003f7886 */ /* 0x000fe20000840000 */
[----:B------:R-:W-:Y:S01]  /*07f0*/  @P3 LEA.HI R0, R35, R35, RZ, 0x1 ;  /* 0x0000002323003211 */ /* 0x000fe200078f08ff */
[----:B------:R-:W0:Y:S02]  /*0800*/  FENCE.VIEW.ASYNC.S ;  /* 0x00000000000073c6 */ /* 0x000e240000000000 */
[----:B0-----:R0:W2:Y:S01]  /*0810*/  @!UP0 SYNCS.EXCH.64 URZ, [UR8+0x80], UR4 ;  /* 0x00008004083f85b2 */ /* 0x0010a20008000100 */
[----:B------:R-:W-:Y:S01]  /*0820*/  ISETP.NE.AND P1, PT, R5, 0x3, PT ;  /* 0x000000030500780c */ /* 0x000fe20003f25270 */
[----:B-1----:R-:W-:Y:S01]  /*0830*/  IMAD R11, R21, R24, R6 ;  /* 0x00000018150b7224 */ /* 0x002fe200078e0206 */
[----:B------:R-:W-:-:S02]  /*0840*/  @P3 SHF.R.S32.HI R0, RZ, 0x1, R0 ;  /* 0x00000001ff003819 */ /* 0x000fc40000011400 */
[----:B------:R-:W-:Y:S02]  /*0850*/  ISETP.EQ.OR P1, PT, R5, RZ, !P1 ;  /* 0x000000ff0500720c */ /* 0x000fe40004f22670 */
[----:B------:R-:W-:Y:S02]  /*0860*/  @P3 ISETP.NE.AND P5, PT, R0, R11, PT ;  /* 0x0000000b0000320c */ /* 0x000fe40003fa5270 */
[----:B------:R-:W-:Y:S02]  /*0870*/  ISETP.EQ.AND P1, PT, R9, RZ, P1 ;  /* 0x000000ff0900720c */ /* 0x000fe40000f22270 */
[----:B------:R-:W-:Y:S02]  /*0880*/  SEL R11, RZ, 0x1, !P0 ;  /* 0x00000001ff0b7807 */ /* 0x000fe40004000000 */
[----:B------:R-:W-:Y:S02]  /*0890*/  @P3 SEL R34, RZ, 0x1, P5 ;  /* 0x00000001ff223807 */ /* 0x000fe40002800000 */
[----:B------:R-:W-:Y:S01]  /*08a0*/  SEL R18, RZ, 0x1, !P1 ;  /* 0x00000001ff127807 */ /* 0x000fe20004800000 */
[----:B------:R0:W1:Y:S01]  /*08b0*/  @!UP1 SYNCS.EXCH.64 URZ, [UR8+0x88], UR4 ;  /* 0x00008804083f95b2 */ /* 0x0000620008000100 */
[----:B------:R-:W-:Y:S01]  /*08c0*/  NOP ;  /* 0x0000000000007918 */ /* 0x000fe20000000000 */
[----:B------:R-:W-:-:S02]  /*08d0*/  LOP3.LUT R34, R34, R11, RZ, 0xc0, !PT ;  /* 0x0000000b22227212 */ /* 0x000fc400078ec0ff */
[----:B------:R-:W-:Y:S01]  /*08e0*/  SEL R18, R18, 0x2, P6 ;  /* 0x0000000212127807 */ /* 0x000fe20003000000 */
[----:B------:R0:W3:Y:S01]  /*08f0*/  @!UP2 SYNCS.EXCH.64 URZ, [UR9+0x60], UR6 ;  /* 0x00006006093fa5b2 */ /* 0x0000e20008000100 */
[----:B------:R0:W4:Y:S01]  /*0900*/  @!UP3 SYNCS.EXCH.64 URZ, [UR9+0x68], UR6 ;  /* 0x00006806093fb5b2 */ /* 0x0001220008000100 */
[----:B------:R0:W0:Y:S01]  /*0910*/  @!UP4 SYNCS.EXCH.64 URZ, [UR9+0x70], UR6 ;  /* 0x00007006093fc5b2 */ /* 0x0000220008000100 */
[----:B------:R0:W0:Y:S01]  /*0920*/  @!UP5 SYNCS.EXCH.64 URZ, [UR9+0x78], UR6 ;  /* 0x00007806093fd5b2 */ /* 0x0000220008000100 */
[----:B------:R-:W-:Y:S01]  /*0930*/  NOP ;  /* 0x0000000000007918 */ /* 0x000fe20000000000 */
[----:B--2---:R-:W-:Y:S05]  /*0940*/  @!P2 BRA `(.L_x_3) ;  /* 0x000000000008a947 */ /* 0x004fea0003800000 */
[----:B01-34-:R-:W-:Y:S01]  /*0950*/  UCGABAR_ARV ;  /* 0x00000000000079c7 */ /* 0x01bfe20008000000 */
[----:B------:R-:W-:Y:S05]  /*0960*/  BRA `(.L_x_4) ;  /* 0x0000000000047947 */ /* 0x000fea0003800000 */
.L_x_3:
[----:B01-34-:R-:W-:Y:S01]  /*0970*/  NOP ;  /* 0x0000000000007918 */ /* 0x01bfe20000000000 */
.L_x_4:
[----:B------:R-:W-:Y:S01]  /*0980*/  ULDC.64 UR4, c[0x0][0x598] ;  /* 0x0001660000047ab9 */ /* 0x000fe20000000a00 */
[----:B------:R-:W-:Y:S01]  /*0990*/  ULDC.64 UR48, c[0x0][0x208] ;  /* 0x0000820000307ab9 */ /* 0x000fe20000000a00 */
[----:B------:R-:W-:-:S04]  /*09a0*/  ISETP.NE.U32.AND P0, PT, RZ, UR4, PT ;  /* 0x00000004ff007c0c */ /* 0x000fc8000bf05070 */
[----:B------:R-:W-:-:S13]  /*09b0*/  ISETP.NE.AND.EX P0, PT, RZ, UR5, PT, P0 ;  /* 0x00000005ff007c0c */ /* 0x000fda000bf05300 */
[----:B------:R-:W-:Y:S05]  /*09c0*/  @!P0 BRA `(.L_x_5) ;  /* 0x00000000001c8947 */ /* 0x000fea0003800000 */
[----:B------:R-:W0:Y:S02]  /*09d0*/  LDC.64 R10, c[0x0][0x598] ;  /* 0x00016600ff0a7b82 */ /* 0x000e240000000a00 */
[----:B0-----:R-:W2:Y:S02]  /*09e0*/  LDG.E.64 R10, desc[UR48][R10.64] ;  /* 0x000000300a0a7981 */ /* 0x001ea4000c1e1b00 */
[----:B--2---:R-:W-:-:S04]  /*09f0*/  ISETP.NE.U32.AND P0, PT, R10, RZ, PT ;  /* 0x000000ff0a00720c */ /* 0x004fc80003f05070 */
[----:B------:R-:W-:-:S13]  /*0a00*/  ISETP.NE.AND.EX P0, PT, R11, RZ, PT, P0 ;  /* 0x000000ff0b00720c */ /* 0x000fda0003f05300 */
[----:B------:R-:W-:Y:S05]  /*0a10*/  @!P0 BRA `(.L_x_5) ;  /* 0x0000000000088947 */ /* 0x000fea0003800000 */
[----:B------:R0:W5:Y:S01]  /*0a20*/  LD.E R36, desc[UR48][R10.64] ;  /* 0x000000300a247980 */ /* 0x000162000c101900 */
[----:B------:R-:W-:Y:S05]  /*0a30*/  BRA `(.L_x_6) ;  /* 0x0000000000247947 */ /* 0x000fea0003800000 */
.L_x_5:
[----:B------:R-:W-:Y:S02]  /*0a40*/  ULDC.64 UR4, c[0x0][0x588] ;  /* 0x0001620000047ab9 */ /* 0x000fe40000000a00 */
[----:B------:R-:W-:-:S04]  /*0a50*/  ISETP.NE.U32.AND P0, PT, RZ, UR4, PT ;  /* 0x00000004ff007c0c */ /* 0x000fc8000bf05070 */
[----:B------:R-:W-:-:S13]  /*0a60*/  ISETP.NE.AND.EX P0, PT, RZ, UR5, PT, P0 ;  /* 0x00000005ff007c0c */ /* 0x000fda000bf05300 */
[----:B------:R-:W-:Y:S05]  /*0a70*/  @!P0 BRA `(.L_x_7) ;  /* 0x00000000000c8947 */ /* 0x000fea0003800000 */
[----:B------:R-:W0:Y:S02]  /*0a80*/  LDC.64 R36, c[0x0][0x588] ;  /* 0x00016200ff247b82 */ /* 0x000e240000000a00 */
[----:B0-----:R1:W5:Y:S01]  /*0a90*/  LDG.E R36, desc[UR48][R36.64] ;  /* 0x0000003024247981 */ /* 0x001362000c1e1900 */
[----:B------:R-:W-:Y:S05]  /*0aa0*/  BRA `(.L_x_6) ;  /* 0x0000000000087947 */ /* 0x000fea0003800000 */
.L_x_7:
[----:B------:R-:W-:Y:S02]  /*0ab0*/  ULDC UR4, c[0x0][0x580] ;  /* 0x0001600000047ab9 */ /* 0x000fe40000000800 */
[----:B------:R-:W-:-:S07]  /*0ac0*/  IMAD.U32 R36, RZ, RZ, UR4 ;  /* 0x00000004ff247e24 */ /* 0x000fce000f8e00ff */
.L_x_6:
[----:B------:R-:W-:Y:S02]  /*0ad0*/  ULDC.64 UR4, c[0x0][0x5a0] ;  /* 0x0001680000047ab9 */ /* 0x000fe40000000a00 */
[----:B------:R-:W-:-:S04]  /*0ae0*/  ISETP.NE.U32.AND P0, PT, RZ, UR4, PT ;  /* 0x00000004ff007c0c */ /* 0x000fc8000bf05070 */
[----:B------:R-:W-:-:S13]  /*0af0*/  ISETP.NE.AND.EX P0, PT, RZ, UR5, PT, P0 ;  /* 0x00000005ff007c0c */ /* 0x000fda000bf05300 */
[----:B------:R-:W-:Y:S05]  /*0b00*/  @!P0 BRA `(.L_x_8) ;  /* 0x00000000001c8947 */ /* 0x000fea0003800000 */
[----:B0-----:R-:W0:Y:S02]  /*0b10*/  LDC.64 R10, c[0x0][0x5a0] ;  /* 0x00016800ff0a7b82 */ /* 0x001e240000000a00 */
[----:B0-----:R-:W2:Y:S02]  /*0b20*/  LDG.E.64 R10, desc[UR48][R10.64] ;  /* 0x000000300a0a7981 */ /* 0x001ea4000c1e1b00 */
[----:B--2---:R-:W-:-:S04]  /*0b30*/  ISETP.NE.U32.AND P0, PT, R10, RZ, PT ;  /* 0x000000ff0a00720c */ /* 0x004fc80003f05070 */
[----:B------:R-:W-:-:S13]  /*0b40*/  ISETP.NE.AND.EX P0, PT, R11, RZ, PT, P0 ;  /* 0x000000ff0b00720c */ /* 0x000fda0003f05300 */
[----:B------:R-:W-:Y:S05]  /*0b50*/  @!P0 BRA `(.L_x_8) ;  /* 0x0000000000088947 */ /* 0x000fea0003800000 */
[----:B-1----:R0:W5:Y:S01]  /*0b60*/  LD.E R37, desc[UR48][R10.64] ;  /* 0x000000300a257980 */ /* 0x002162000c101900 */
[----:B------:R-:W-:Y:S05]  /*0b70*/  BRA `(.L_x_9) ;  /* 0x0000000000247947 */ /* 0x000fea0003800000 */
.L_x_8:
[----:B------:R-:W-:Y:S02]  /*0b80*/  ULDC.64 UR4, c[0x0][0x590] ;  /* 0x0001640000047ab9 */ /* 0x000fe40000000a00 */
[----:B------:R-:W-:-:S04]  /*0b90*/  ISETP.NE.U32.AND P0, PT, RZ, UR4, PT ;  /* 0x00000004ff007c0c */ /* 0x000fc8000bf05070 */
[----:B------:R-:W-:-:S13]  /*0ba0*/  ISETP.NE.AND.EX P0, PT, RZ, UR5, PT, P0 ;  /* 0x00000005ff007c0c */ /* 0x000fda000bf05300 */
[----:B------:R-:W-:Y:S05]  /*0bb0*/  @!P0 BRA `(.L_x_10) ;  /* 0x00000000000c8947 */ /* 0x000fea0003800000 */
[----:B0-----:R-:W1:Y:S02]  /*0bc0*/  LDC.64 R10, c[0x0][0x590] ;  /* 0x00016400ff0a7b82 */ /* 0x001e640000000a00 */
[----:B-1----:R1:W5:Y:S01]  /*0bd0*/  LDG.E R37, desc[UR48][R10.64] ;  /* 0x000000300a257981 */ /* 0x002362000c1e1900 */
[----:B------:R-:W-:Y:S05]  /*0be0*/  BRA `(.L_x_9) ;  /* 0x0000000000087947 */ /* 0x000fea0003800000 */
.L_x_10:
[----:B------:R-:W-:Y:S02]  /*0bf0*/  ULDC UR4, c[0x0][0x584] ;  /* 0x0001610000047ab9 */ /* 0x000fe40000000800 */
[----:B-1----:R-:W-:-:S07]  /*0c00*/  IMAD.U32 R37, RZ, RZ, UR4 ;  /* 0x00000004ff257e24 */ /* 0x002fce000f8e00ff */
.L_x_9:
[----:B------:R-:W2:Y:S01]  /*0c10*/  LDC R23, c[0x0][0x65c] ;  /* 0x00019700ff177b82 */ /* 0x000ea20000000800 */
[----:B------:R-:W-:Y:S01]  /*0c20*/  ULDC UR6, c[0x0][0x28c] ;  /* 0x0000a30000067ab9 */ /* 0x000fe20000000800 */
[----:B------:R-:W-:Y:S01]  /*0c30*/  ISETP.NE.AND P0, PT, R9, 0x2, PT ;  /* 0x000000020900780c */ /* 0x000fe20003f05270 */
[----:B------:R-:W-:Y:S01]  /*0c40*/  UIADD3 UR6, UR6, 0xff, URZ ;  /* 0x000000ff06067890 */ /* 0x000fe2000fffe03f */
[----:B01----:R-:W-:Y:S01]  /*0c50*/  IMAD.U32 R10, RZ, RZ, UR12 ;  /* 0x0000000cff0a7e24 */ /* 0x003fe2000f8e00ff */
[----:B------:R-:W-:Y:S01]  /*0c60*/  UMOV UR36, URZ ;  /* 0x0000003f00247c82 */ /* 0x000fe20008000000 */
[----:B------:R-:W-:Y:S01]  /*0c70*/  IMAD.MOV.U32 R11, RZ, RZ, RZ ;  /* 0x000000ffff0b7224 */ /* 0x000fe200078e00ff */
[----:B------:R-:W-:Y:S01]  /*0c80*/  USHF.R.S32.HI UR7, URZ, 0x1f, UR6 ;  /* 0x0000001f3f077899 */ /* 0x000fe20008011406 */
[----:B------:R-:W-:Y:S01]  /*0c90*/  UMOV UR38, URZ ;  /* 0x0000003f00267c82 */ /* 0x000fe20008000000 */
[----:B------:R-:W-:Y:S02]  /*0ca0*/  ULDC.64 UR8, c[0x0][0x650] ;  /* 0x0001940000087ab9 */ /* 0x000fe40000000a00 */
[----:B------:R-:W-:-:S04]  /*0cb0*/  ULEA.HI UR7, UR7, UR6, URZ, 0x8 ;  /* 0x0000000607077291 */ /* 0x000fc8000f8f403f */
[----:B------:R-:W-:Y:S01]  /*0cc0*/  USHF.R.S32.HI UR37, URZ, 0x8, UR7 ;  /* 0x000000083f257899 */ /* 0x000fe20008011407 */
[----:B--2---:R-:W-:-:S04]  /*0cd0*/  ISETP.NE.AND P1, PT, R23, 0x1, PT ;  /* 0x000000011700780c */ /* 0x004fc80003f25270 */
[----:B------:R-:W-:-:S09]  /*0ce0*/  P2R R0, PR, RZ, 0x2 ;  /* 0x00000002ff007803 */ /* 0x000fd20000000000 */
[----:B------:R-:W0:Y:S01]  /*0cf0*/  @P1 LDC R13, c[0x0][0x10] ;  /* 0x00000400ff0d1b82 */ /* 0x000e220000000800 */
[----:B------:R-:W-:Y:S02]  /*0d00*/  @P1 IMAD.MOV.U32 R7, RZ, RZ, RZ ;  /* 0x000000ffff071224 */ /* 0x000fe400078e00ff */
[----:B------:R-:W-:-:S05]  /*0d10*/  @P1 IMAD.MOV.U32 R19, RZ, RZ, RZ ;  /* 0x000000ffff131224 */ /* 0x000fca00078e00ff */
[----:B------:R-:W1:Y:S01]  /*0d20*/  @!P1 LDC R15, c[0x0][0xc] ;  /* 0x00000300ff0f9b82 */ /* 0x000e620000000800 */
[----:B------:R-:W-:Y:S01]  /*0d30*/  ULDC UR4, c[0x0][0xc] ;  /* 0x0000030000047ab9 */ /* 0x000fe20000000800 */
[----:B------:R-:W-:Y:S02]  /*0d40*/  ULDC UR5, c[0x0][0x10] ;  /* 0x0000040000057ab9 */ /* 0x000fe40000000800 */
[----:B------:R-:W-:-:S04]  /*0d50*/  UIMAD.WIDE.U32 UR4, UR4, UR5, URZ ;  /* 0x00000005040472a5 */ /* 0x000fc8000f8e003f */
[----:B------:R-:W2:Y:S01]  /*0d60*/  LDC R16, c[0x0][0x14] ;  /* 0x00000500ff107b82 */ /* 0x000ea20000000800 */
[----:B0-----:R-:W-:-:S04]  /*0d70*/  @P1 IMAD.WIDE.U32 R12, R13, UR12, R6 ;  /* 0x0000000c0d0c1c25 */ /* 0x001fc8000f8e0006 */
[----:B------:R-:W-:Y:S02]  /*0d80*/  @P1 IMAD.IADD R19, R13, 0x1, R19 ;  /* 0x000000010d131824 */ /* 0x000fe400078e0213 */
[----:B------:R-:W-:Y:S02]  /*0d90*/  @P1 IMAD.MOV.U32 R22, RZ, RZ, R12 ;  /* 0x000000ffff161224 */ /* 0x000fe400078e000c */
[----:B-1----:R-:W-:-:S04]  /*0da0*/  @!P1 IMAD.WIDE.U32 R10, R6, R15, R10 ;  /* 0x0000000f060a9225 */ /* 0x002fc800078e000a */
[----:B------:R-:W-:Y:S02]  /*0db0*/  @!P1 IMAD.MOV.U32 R22, RZ, RZ, R10 ;  /* 0x000000ffff169224 */ /* 0x000fe400078e000a */
[----:B------:R-:W-:Y:S02]  /*0dc0*/  @!P1 IMAD.MOV.U32 R19, RZ, RZ, R11 ;  /* 0x000000ffff139224 */ /* 0x000fe400078e000b */
[C---:B--2---:R-:W-:Y:S02]  /*0dd0*/  IMAD R9, R16.reuse, UR5, RZ ;  /* 0x0000000510097c24 */ /* 0x044fe4000f8e02ff */
[----:B------:R-:W-:-:S04]  /*0de0*/  IMAD.WIDE.U32 R16, R16, UR4, RZ ;  /* 0x0000000410107c25 */ /* 0x000fc8000f8e00ff */
[----:B------:R-:W-:Y:S01]  /*0df0*/  IMAD.IADD R0, R17, 0x1, R9 ;  /* 0x0000000111007824 */ /* 0x000fe200078e0209 */
[----:B------:R-:W-:Y:S06]  /*0e00*/  @P0 BRA `(.L_x_11) ;  /* 0x0000000000200947 */ /* 0x000fec0003800000 */
[----:B------:R-:W-:Y:S01]  /*0e10*/  UISETP.GE.U32.AND UP0, UPT, UR37, 0x5, UPT ;  /* 0x000000052500788c */ /* 0x000fe2000bf06070 */
[----:B------:R-:W-:Y:S01]  /*0e20*/  IADD3 R22, P0, R22, R16, RZ ;  /* 0x0000001016167210 */ /* 0x000fe20007f1e0ff */
[----:B------:R-:W-:Y:S01]  /*0e30*/  UIMAD.WIDE.U32 UR4, UR37, -0x33333333, URZ ;  /* 0xcccccccd250478a5 */ /* 0x000fe2000f8e003f */
[----:B------:R-:W-:-:S03]  /*0e40*/  UMOV UR38, URZ ;  /* 0x0000003f00267c82 */ /* 0x000fc60008000000 */
[----:B------:R-:W-:Y:S01]  /*0e50*/  USHF.R.U32.HI UR4, URZ, 0x2, UR5 ;  /* 0x000000023f047899 */ /* 0x000fe20008011605 */
[----:B------:R-:W-:-:S03]  /*0e60*/  IMAD.X R19, R0, 0x1, R19, P0 ;  /* 0x0000000100137824 */ /* 0x000fc600000e0613 */
[----:B------:R-:W-:Y:S02]  /*0e70*/  UIMAD UR36, UR4, -0x5, UR37 ;  /* 0xfffffffb042478a4 */ /* 0x000fe4000f8e0225 */
[----:B------:R-:W-:-:S12]  /*0e80*/  @UP0 ULOP3.LUT UR38, UR4, 0x1, URZ, 0xc0, !UPT ;  /* 0x0000000104260892 */ /* 0x000fd8000f8ec03f */
.L_x_11:
[----:B------:R-:W-:Y:S01]  /*0e90*/  ISETP.GE.U32.AND P0, PT, R22, UR8, PT ;  /* 0x0000000816007c0c */ /* 0x000fe2000bf06070 */
[----:B------:R-:W-:Y:S01]  /*0ea0*/  IMAD.MOV.U32 R32, RZ, RZ, -0x1 ;  /* 0xffffffffff207424 */ /* 0x000fe200078e00ff */
[----:B------:R-:W-:Y:S01]  /*0eb0*/  PRMT R9, RZ, 0x7610, R9 ;  /* 0x00007610ff097816 */ /* 0x000fe20000000009 */
[----:B------:R-:W-:Y:S01]  /*0ec0*/  IMAD.MOV.U32 R2, RZ, RZ, -0x1 ;  /* 0xffffffffff027424 */ /* 0x000fe200078e00ff */
[----:B------:R-:W-:Y:S01]  /*0ed0*/  ISETP.GE.U32.AND.EX P0, PT, R19, UR9, PT, P0 ;  /* 0x0000000913007c0c */ /* 0x000fe2000bf06100 */
[----:B------:R-:W-:-:S12]  /*0ee0*/  IMAD.MOV.U32 R33, RZ, RZ, -0x1 ;  /* 0xffffffffff217424 */ /* 0x000fd800078e00ff */
[----:B------:R-:W-:Y:S05]  /*0ef0*/  @P0 BRA `(.L_x_12) ;  /* 0x00000004002c0947 */ /* 0x000fea0003800000 */
[----:B------:R-:W0:Y:S01]  /*0f00*/  LDC.64 R26, c[0x0][0x628] ;  /* 0x00018a00ff1a7b82 */ /* 0x000e220000000a00 */
[----:B------:R-:W-:Y:S02]  /*0f10*/  IMAD.MOV.U32 R10, RZ, RZ, R22 ;  /* 0x000000ffff0a7224 */ /* 0x000fe400078e0016 */
[----:B------:R-:W-:-:S05]  /*0f20*/  IMAD.MOV.U32 R11, RZ, RZ, R19 ;  /* 0x000000ffff0b7224 */ /* 0x000fca00078e0013 */
[----:B------:R-:W1:Y:S08]  /*0f30*/  LDC R2, c[0x0][0x630] ;  /* 0x00018c00ff027b82 */ /* 0x000e700000000800 */
[----:B------:R-:W2:Y:S01]  /*0f40*/  LDC.64 R28, c[0x0][0x620] ;  /* 0x00018800ff1c7b82 */ /* 0x000ea20000000a00 */
[----:B0-----:R-:W-:-:S04]  /*0f50*/  ISETP.NE.U32.AND P0, PT, R26, RZ, PT ;  /* 0x000000ff1a00720c */ /* 0x001fc80003f05070 */
[----:B------:R-:W-:-:S13]  /*0f60*/  ISETP.NE.AND.EX P0, PT, R27, RZ, PT, P0 ;  /* 0x000000ff1b00720c */ /* 0x000fda0003f05300 */
[----:B-12---:R-:W-:Y:S05]  /*0f70*/  @!P0 BRA `(.L_x_13) ;  /* 0x0000000000288947 */ /* 0x006fea0003800000 */
[----:B------:R-:W0:Y:S02]  /*0f80*/  LDC R9, c[0x0][0x634] ;  /* 0x00018d00ff097b82 */ /* 0x000e240000000800 */
[----:B0-----:R-:W-:-:S05]  /*0f90*/  IADD3 R9, P0, R22, R9, RZ ;  /* 0x0000000916097210 */ /* 0x001fca0007f1e0ff */
[----:B------:R-:W-:-:S04]  /*0fa0*/  IMAD.X R25, RZ, RZ, R19, P0 ;  /* 0x000000ffff197224 */ /* 0x000fc800000e0613 */
[----:B------:R-:W-:-:S04]  /*0fb0*/  IMAD.WIDE.U32 R10, R25, R26, RZ ;  /* 0x0000001a190a7225 */ /* 0x000fc800078e00ff */
[----:B------:R-:W-:-:S04]  /*0fc0*/  IMAD.WIDE.U32 R12, P0, R9, R27, R10 ;  /* 0x0000001b090c7225 */ /* 0x000fc8000780000a */
[----:B------:R-:W-:-:S04]  /*0fd0*/  IMAD.WIDE.U32 R10, R9, R26, RZ ;  /* 0x0000001a090a7225 */ /* 0x000fc800078e00ff */
[----:B------:R-:W-:Y:S01]  /*0fe0*/  IMAD.X R15, RZ, RZ, RZ, P0 ;  /* 0x000000ffff0f7224 */ /* 0x000fe200000e06ff */
[----:B------:R-:W-:Y:S01]  /*0ff0*/  IADD3 RZ, P0, R11, R12, RZ ;  /* 0x0000000c0bff7210 */ /* 0x000fe20007f1e0ff */
[----:B------:R-:W-:-:S04]  /*1000*/  IMAD.MOV.U32 R14, RZ, RZ, R13 ;  /* 0x000000ffff0e7224 */ /* 0x000fc800078e000d */
[----:B------:R-:W-:-:S08]  /*1010*/  IMAD.WIDE.U32.X R10, R25, R27, R14, P0 ;  /* 0x0000001b190a7225 */ /* 0x000fd000000e040e */
.L_x_13:
[----:B------:R-:W0:Y:S01]  /*1020*/  LDC.64 R30, c[0x0][0x640] ;  /* 0x00019000ff1e7b82 */ /* 0x000e220000000a00 */
[-CC-:B------:R-:W-:Y:S01]  /*1030*/  SHF.R.U64 R39, R10, R2.reuse, R11.reuse ;  /* 0x000000020a277219 */ /* 0x180fe2000000120b */
[----:B------:R-:W-:Y:S01]  /*1040*/  IMAD.MOV.U32 R10, RZ, RZ, R22 ;  /* 0x000000ffff0a7224 */ /* 0x000fe200078e0016 */
[----:B------:R-:W-:Y:S01]  /*1050*/  SHF.R.U32.HI R2, RZ, R2, R11 ;  /* 0x00000002ff027219 */ /* 0x000fe2000001160b */
[----:B------:R-:W-:Y:S01]  /*1060*/  IMAD.MOV.U32 R33, RZ, RZ, 0x1 ;  /* 0x00000001ff217424 */ /* 0x000fe200078e00ff */
[----:B------:R-:W-:-:S03]  /*1070*/  IADD3 R9, P0, RZ, -R39, RZ ;  /* 0x80000027ff097210 */ /* 0x000fc60007f1e0ff */
[----:B------:R-:W1:Y:S02]  /*1080*/  LDC R12, c[0x0][0x618] ;  /* 0x00018600ff0c7b82 */ /* 0x000e640000000800 */
[----:B------:R-:W-:-:S04]  /*1090*/  IMAD.X R11, RZ, RZ, ~R2, P0 ;  /* 0x000000ffff0b7224 */ /* 0x000fc800000e0e02 */
[-C--:B------:R-:W-:Y:S02]  /*10a0*/  IMAD R2, R11, R28.reuse, RZ ;  /* 0x0000001c0b027224 */ /* 0x080fe400078e02ff */
[----:B------:R-:W2:Y:S01]  /*10b0*/  LDC R13, c[0x0][0x608] ;  /* 0x00018200ff0d7b82 */ /* 0x000ea20000000800 */
[----:B------:R-:W-:Y:S02]  /*10c0*/  IMAD.MOV.U32 R11, RZ, RZ, R19 ;  /* 0x000000ffff0b7224 */ /* 0x000fe400078e0013 */
[----:B------:R-:W-:-:S05]  /*10d0*/  IMAD.WIDE.U32 R10, R9, R28, R10 ;  /* 0x0000001c090a7225 */ /* 0x000fca00078e000a */
[----:B------:R-:W3:Y:S01]  /*10e0*/  LDC R26, c[0x0][0x658] ;  /* 0x00019600ff1a7b82 */ /* 0x000ee20000000800 */
[----:B------:R-:W-:Y:S01]  /*10f0*/  IMAD R9, R9, R29, R2 ;  /* 0x0000001d09097224 */ /* 0x000fe200078e0202 */
[----:B0-----:R-:W-:-:S03]  /*1100*/  ISETP.NE.U32.AND P0, PT, R30, RZ, PT ;  /* 0x000000ff1e00720c */ /* 0x001fc60003f05070 */
[----:B------:R-:W-:Y:S01]  /*1110*/  IMAD.IADD R9, R11, 0x1, R9 ;  /* 0x000000010b097824 */ /* 0x000fe200078e0209 */
[----:B------:R-:W-:Y:S01]  /*1120*/  ISETP.NE.AND.EX P0, PT, R31, RZ, PT, P0 ;  /* 0x000000ff1f00720c */ /* 0x000fe20003f05300 */
[----:B------:R-:W-:Y:S01]  /*1130*/  IMAD.MOV.U32 R11, RZ, RZ, -0x1 ;  /* 0xffffffffff0b7424 */ /* 0x000fe200078e00ff */
[----:B------:R-:W0:Y:S02]  /*1140*/  LDC R29, c[0x0][0x600] ;  /* 0x00018000ff1d7b82 */ /* 0x000e240000000800 */
[-CC-:B-1----:R-:W-:Y:S02]  /*1150*/  SHF.R.U64 R27, R10, R12.reuse, R9.reuse ;  /* 0x0000000c0a1b7219 */ /* 0x182fe40000001209 */
[----:B------:R-:W-:-:S04]  /*1160*/  SHF.R.U32.HI R2, RZ, R12, R9 ;  /* 0x0000000cff027219 */ /* 0x000fc80000011609 */
[----:B------:R-:W1:Y:S01]  /*1170*/  LDC R28, c[0x0][0x648] ;  /* 0x00019200ff1c7b82 */ /* 0x000e620000000800 */
[-CC-:B--2---:R-:W-:Y:S02]  /*1180*/  SHF.R.U64 R40, R27, R13.reuse, R2.reuse ;  /* 0x0000000d1b287219 */ /* 0x184fe40000001202 */
[----:B------:R-:W-:-:S05]  /*1190*/  SHF.R.U32.HI R9, RZ, R13, R2 ;  /* 0x0000000dff097219 */ /* 0x000fca0000011602 */
[----:B------:R-:W2:Y:S01]  /*11a0*/  LDC R32, c[0x0][0x638] ;  /* 0x00018e00ff207b82 */ /* 0x000ea20000000800 */
[-CC-:B---3--:R-:W-:Y:S02]  /*11b0*/  SHF.R.U64 R42, R40, R26.reuse, R9.reuse ;  /* 0x0000001a282a7219 */ /* 0x188fe40000001209 */
[-C--:B------:R-:W-:Y:S02]  /*11c0*/  SHF.L.U32 R2, R11, R26.reuse, RZ ;  /* 0x0000001a0b027219 */ /* 0x080fe400000006ff */
[----:B------:R-:W-:Y:S01]  /*11d0*/  SHF.R.U32.HI R11, RZ, R26, R9 ;  /* 0x0000001aff0b7219 */ /* 0x000fe20000011609 */
[----:B------:R-:W-:Y:S01]  /*11e0*/  IMAD.MOV.U32 R10, RZ, RZ, R42 ;  /* 0x000000ffff0a7224 */ /* 0x000fe200078e002a */
[----:B------:R-:W-:Y:S01]  /*11f0*/  LOP3.LUT R9, RZ, R2, RZ, 0x33, !PT ;  /* 0x00000002ff097212 */ /* 0x000fe200078e33ff */
[----:B------:R-:W3:Y:S01]  /*1200*/  LDC R38, c[0x0][0x610] ;  /* 0x00018400ff267b82 */ /* 0x000ee20000000800 */
[----:B------:R-:W-:Y:S05]  /*1210*/  @!P0 BRA `(.L_x_14) ;  /* 0x0000000000288947 */ /* 0x000fea0003800000 */
[----:B------:R-:W4:Y:S02]  /*1220*/  LDC R15, c[0x0][0x64c] ;  /* 0x00019300ff0f7b82 */ /* 0x000f240000000800 */
[----:B----4-:R-:W-:-:S05]  /*1230*/  IADD3 R15, P0, R42, R15, RZ ;  /* 0x0000000f2a0f7210 */ /* 0x010fca0007f1e0ff */
        /* <DEDUP_REMOVED lines=8> */
.L_x_14:
[----:B-1----:R-:W-:Y:S01]  /*12c0*/  SHF.R.U64 R7, R10, R28, R11 ;  /* 0x0000001c0a077219 */ /* 0x002fe2000000120b */
[----:B0-----:R-:W-:Y:S01]  /*12d0*/  VIADD R10, R29, 0xffffffff ;  /* 0xffffffff1d0a7836 */ /* 0x001fe20000000000 */
[----:B------:R-:W-:Y:S01]  /*12e0*/  SHF.L.U32 R2, R33, R26, RZ ;  /* 0x0000001a21027219 */ /* 0x000fe200000006ff */
[----:B------:R-:W-:Y:S01]  /*12f0*/  @P1 IMAD R20, R21, R24, R6 ;  /* 0x0000001815141224 */ /* 0x000fe200078e0206 */
[----:B------:R-:W-:Y:S01]  /*1300*/  LOP3.LUT R9, R40, R9, RZ, 0xc0, !PT ;  /* 0x0000000928097212 */ /* 0x000fe200078ec0ff */
[----:B------:R-:W-:Y:S02]  /*1310*/  IMAD.MOV R11, RZ, RZ, -R7 ;  /* 0x000000ffff0b7224 */ /* 0x000fe400078e0a07 */
[----:B------:R-:W-:Y:S02]  /*1320*/  IMAD.MOV.U32 R33, RZ, RZ, R39 ;  /* 0x000000ffff217224 */ /* 0x000fe400078e0027 */
[----:B------:R-:W-:Y:S01]  /*1330*/  IMAD R9, R2, R7, R9 ;  /* 0x0000000702097224 */ /* 0x000fe200078e0209 */
[----:B------:R-:W-:Y:S01]  /*1340*/  LOP3.LUT R7, R27, R10, RZ, 0xc0, !PT ;  /* 0x0000000a1b077212 */ /* 0x000fe200078ec0ff */
[----:B--2---:R-:W-:-:S02]  /*1350*/  IMAD R2, R11, R32, R42 ;  /* 0x000000200b027224 */ /* 0x004fc400078e022a */
[----:B---3--:R-:W-:Y:S02]  /*1360*/  IMAD R32, R9, R38, R20 ;  /* 0x0000002609207224 */ /* 0x008fe400078e0214 */
[----:B------:R-:W-:Y:S02]  /*1370*/  IMAD R7, R2, R29, R7 ;  /* 0x0000001d02077224 */ /* 0x000fe400078e0207 */
[----:B------:R-:W-:-:S03]  /*1380*/  IMAD.MOV.U32 R9, RZ, RZ, 0x1 ;  /* 0x00000001ff097424 */ /* 0x000fc600078e00ff */
[----:B------:R-:W-:Y:S02]  /*1390*/  SEL R2, R7, R32, !P1 ;  /* 0x0000002007027207 */ /* 0x000fe40004800000 */
[----:B------:R-:W-:-:S07]  /*13a0*/  SEL R32, R32, R7, !P1 ;  /* 0x0000000720207207 */ /* 0x000fce0004800000 */
.L_x_12:
[----:B------:R-:W-:Y:S05]  /*13b0*/  @!P2 BRA `(.L_x_15) ;  /* 0x00000000000ca947 */ /* 0x000fea0003800000 */
[----:B------:R-:W-:Y:S01]  /*13c0*/  UCGABAR_WAIT ;  /* 0x0000000000007dc7 */ /* 0x000fe20008000000 */
[----:B------:R-:W-:Y:S01]  /*13d0*/  CCTL.IVALL ;  /* 0x00000000ff00798f */ /* 0x000fe20002000000 */
[----:B------:R-:W-:Y:S05]  /*13e0*/  BRA `(.L_x_16) ;  /* 0x0000000000047947 */ /* 0x000fea0003800000 */
.L_x_15:
[----:B------:R-:W-:Y:S06]  /*13f0*/  BAR.SYNC.DEFER_BLOCKING 0x0 ;  /* 0x0000000000007b1d */ /* 0x000fec0000010000 */
.L_x_16:
[----:B------:R-:W-:Y:S05]  /*1400*/  @!P4 BRA `(.L_x_17) ;  /* 0x0000002800f0c947 */ /* 0x000fea0003800000 */
[----:B------:R-:W-:-:S13]  /*1410*/  ISETP.GT.U32.AND P0, PT, R41, 0x1, PT ;  /* 0x000000012900780c */ /* 0x000fda0003f04070 */
[----:B------:R-:W-:Y:S05]  /*1420*/  @P0 EXIT ;  /* 0x000000000000094d */ /* 0x000fea0003800000 */
.L_x_18:
[----:B------:R-:W-:-:S08]  /*1430*/  NOP ;  /* 0x0000000000007918 */ /* 0x000fd00000000000 */
[----:B------:R-:W0:Y:S02]  /*1440*/  USETMAXREG.TRY_ALLOC.CTAPOOL UP0, 0xe8 ;  /* 0x000000e8000079c8 */ /* 0x000e240008000600 */
[----:B0-----:R-:W-:-:S13]  /*1450*/  PLOP3.LUT P0, PT, PT, PT, UP0, 0x80, 0x0 ;  /* 0x000000000000781c */ /* 0x001fda0003f0f008 */
[----:B------:R-:W-:Y:S05]  /*1460*/  @!P0 BRA `(.L_x_18) ;  /* 0xfffffffc00f08947 */ /* 0x000fea000383ffff */
[----:B------:R-:W-:-:S13]  /*1470*/  LOP3.LUT P0, RZ, R9, 0xff, RZ, 0xc0, !PT ;  /* 0x000000ff09ff7812 */ /* 0x000fda000780c0ff */
[----:B------:R-:W-:Y:S05]  /*1480*/  @!P0 EXIT ;  /* 0x000000000000894d */ /* 0x000fea0003800000 */
[----:B------:R-:W0:Y:S01]  /*1490*/  S2UR UR4, SR_CgaCtaId ;  /* 0x00000000000479c3 */ /* 0x000e220000008800 */
[CC--:B------:R-:W-:Y:S01]  /*14a0*/  LEA.HI R4, R8.reuse, R3.reuse, RZ, 0x2 ;  /* 0x0000000308047211 */ /* 0x0c0fe200078f10ff */
[----:B------:R-:W-:Y:S01]  /*14b0*/  UMOV UR40, 0x400 ;  /* 0x0000040000287882 */ /* 0x000fe20000000000 */
[----:B------:R-:W-:Y:S01]  /*14c0*/  UISETP.LT.AND UP0, UPT, UR37, 0x1, UPT ;  /* 0x000000012500788c */ /* 0x000fe2000bf01270 */
[----:B------:R-:W-:Y:S01]  /*14d0*/  LEA.HI R8, R8, R3, RZ, 0x5 ;  /* 0x0000000308087211 */ /* 0x000fe200078f28ff */
[----:B------:R-:W-:Y:S01]  /*14e0*/  UIADD3 UR5, UR43, -0x1, URZ ;  /* 0xffffffff2b057890 */ /* 0x000fe2000fffe03f */
[--C-:B------:R-:W-:Y:S01]  /*14f0*/  SHF.R.S32.HI R38, RZ, 0x2, R4.reuse ;  /* 0x00000002ff267819 */ /* 0x100fe20000011404 */
[----:B------:R-:W-:Y:S01]  /*1500*/  USEL UR42, UR37, 0x1, UP0 ;  /* 0x00000001252a7887 */ /* 0x000fe20008000000 */
[----:B------:R-:W1:Y:S01]  /*1510*/  LDC R7, c[0x0][0x288] ;  /* 0x0000a200ff077b82 */ /* 0x000e620000000800 */
[----:B------:R-:W-:Y:S01]  /*1520*/  SHF.R.S32.HI R5, RZ, 0x1f, R4 ;  /* 0x0000001fff057819 */ /* 0x000fe20000011404 */
[----:B------:R-:W-:Y:S01]  /*1530*/  UISETP.NE.AND UP0, UPT, UR5, URZ, UPT ;  /* 0x0000003f0500728c */ /* 0x000fe2000bf05270 */
[----:B------:R-:W-:Y:S01]  /*1540*/  LOP3.LUT R4, R4, 0xfffffffc, RZ, 0xc0, !PT ;  /* 0xfffffffc04047812 */ /* 0x000fe200078ec0ff */
[----:B------:R-:W-:Y:S01]  /*1550*/  ULDC UR8, c[0x0][0x284] ;  /* 0x0000a10000087ab9 */ /* 0x000fe20000000800 */
[----:B------:R-:W-:Y:S01]  /*1560*/  LEA.HI R5, R5, R38, RZ, 0x3 ;  /* 0x0000002605057211 */ /* 0x000fe200078f18ff */
[----:B------:R-:W-:Y:S01]  /*1570*/  USEL UR7, URZ, 0x1, UP0 ;  /* 0x000000013f077887 */ /* 0x000fe20008000000 */
[----:B------:R-:W-:Y:S01]  /*1580*/  SHF.L.U64.HI R44, R16, 0x1, R0 ;  /* 0x00000001102c7819 */ /* 0x000fe20000010200 */
[----:B------:R-:W-:Y:S01]  /*1590*/  IMAD.IADD R4, R3, 0x1, -R4 ;  /* 0x0000000103047824 */ /* 0x000fe200078e0a04 */
[----:B------:R-:W-:Y:S01]  /*15a0*/  LOP3.LUT R5, R5, 0xfffffff8, RZ, 0xc0, !PT ;  /* 0xfffffff805057812 */ /* 0x000fe200078ec0ff */
[----:B------:R-:W-:Y:S01]  /*15b0*/  USHF.L.U32 UR39, UR37, 0x1, URZ ;  /* 0x0000000125277899 */ /* 0x000fe2000800063f */
[----:B------:R-:W-:Y:S01]  /*15c0*/  LOP3.LUT R46, R18, 0x1, RZ, 0xfc, !PT ;  /* 0x00000001122e7812 */ /* 0x000fe200078efcff */
[----:B------:R-:W-:Y:S01]  /*15d0*/  IMAD.SHL.U32 R40, R4, 0x2, RZ ;  /* 0x0000000204287824 */ /* 0x000fe200078e00ff */
[----:B------:R-:W-:Y:S01]  /*15e0*/  UIADD3 UR42, -UR42, UR37, URZ ;  /* 0x000000252a2a7290 */ /* 0x000fe2000fffe13f */
[----:B------:R-:W-:Y:S01]  /*15f0*/  IMAD.IADD R38, R38, 0x1, -R5 ;  /* 0x0000000126267824 */ /* 0x000fe200078e0a05 */
[----:B------:R-:W-:Y:S01]  /*1600*/  SHF.R.S32.HI R5, RZ, 0x5, R8 ;  /* 0x00000005ff057819 */ /* 0x000fe20000011408 */
[----:B0-----:R-:W-:Y:S01]  /*1610*/  ULEA UR40, UR4, UR40, 0x18 ;  /* 0x0000002804287291 */ /* 0x001fe2000f8ec03f */
[----:B------:R-:W-:Y:S01]  /*1620*/  IMAD.U32 R45, RZ, RZ, UR7 ;  /* 0x00000007ff2d7e24 */ /* 0x000fe2000f8e00ff */
[----:B------:R-:W-:Y:S01]  /*1630*/  USHF.L.U32 UR4, UR5, 0x3, URZ ;  /* 0x0000000305047899 */ /* 0x000fe2000800063f */
[--C-:B------:R-:W-:Y:S01]  /*1640*/  SHF.R.S32.HI R39, RZ, 0x1f, R38.reuse ;  /* 0x0000001fff277819 */ /* 0x100fe20000011426 */
[----:B------:R-:W-:Y:S01]  /*1650*/  UIADD3 UR5, UR40, 0x180, URZ ;  /* 0x0000018028057890 */ /* 0x000fe2000fffe03f */
[C---:B------:R-:W-:Y:S01]  /*1660*/  IMAD R43, R5.reuse, -0x10, -R38 ;  /* 0xfffffff0052b7824 */ /* 0x040fe200078e0a26 */
[----:B------:R-:W-:Y:S01]  /*1670*/  UIADD3 UR6, UR40, 0x28180, URZ ;  /* 0x0002818028067890 */ /* 0x000fe2000fffe03f */
[----:B------:R-:W-:Y:S01]  /*1680*/  SHF.R.S32.HI R41, RZ, 0x1f, R40 ;  /* 0x0000001fff297819 */ /* 0x000fe20000011428 */
[----:B------:R-:W-:Y:S01]  /*1690*/  USHF.R.U32.HI UR5, URZ, 0x4, UR5 ;  /* 0x000000043f057899 */ /* 0x000fe20008011605 */
[----:B------:R-:W-:Y:S01]  /*16a0*/  IMAD.WIDE R38, R5, 0x10, R38 ;  /* 0x0000001005267825 */ /* 0x000fe200078e0226 */
[----:B------:R-:W-:-:S02]  /*16b0*/  USHF.R.U32.HI UR6, URZ, 0x4, UR6 ;  /* 0x000000043f067899 */ /* 0x000fc40008011606 */
[----:B------:R-:W-:Y:S01]  /*16c0*/  UIADD3 UR41, UR40, 0x60, URZ ;  /* 0x0000006028297890 */ /* 0x000fe2000fffe03f */
[----:B-1----:R-:W-:Y:S01]  /*16d0*/  IMAD R42, R4, -0x2, R7 ;  /* 0xfffffffe042a7824 */ /* 0x002fe200078e0207 */
[----:B------:R-:W-:Y:S01]  /*16e0*/  ULOP3.LUT UR4, UR4, 0x8, URZ, 0xc0, !UPT ;  /* 0x0000000804047892 */ /* 0x000fe2000f8ec03f */
[----:B------:R-:W-:Y:S01]  /*16f0*/  VIADD R43, R43, UR8 ;  /* 0x000000082b2b7c36 */ /* 0x000fe20008000000 */
[----:B------:R-:W-:Y:S02]  /*1700*/  ULOP3.LUT UR5, UR5, 0x3fff, URZ, 0xc0, !UPT ;  /* 0x00003fff05057892 */ /* 0x000fe4000f8ec03f */
[----:B------:R-:W-:Y:S02]  /*1710*/  ULOP3.LUT UR6, UR6, 0x3fff, URZ, 0xc0, !UPT ;  /* 0x00003fff06067892 */ /* 0x000fe4000f8ec03f */
[----:B------:R-:W-:Y:S02]  /*1720*/  ULEA UR43, UR43, UR41, 0x3 ;  /* 0x000000292b2b7291 */ /* 0x000fe4000f8e183f */
[----:B------:R-:W-:-:S02]  /*1730*/  ULOP3.LUT UR44, UR4, 0x8, URZ, 0x3c, !UPT ;  /* 0x00000008042c7892 */ /* 0x000fc4000f8e3c3f */
[----:B------:R-:W-:Y:S02]  /*1740*/  ULOP3.LUT UR45, UR4, 0x18, URZ, 0x3c, !UPT ;  /* 0x00000018042d7892 */ /* 0x000fe4000f8e3c3f */
[----:B------:R-:W-:Y:S02]  /*1750*/  ULOP3.LUT UR46, UR5, 0x10000, URZ, 0xfc, !UPT ;  /* 0x00010000052e7892 */ /* 0x000fe4000f8efc3f */
[----:B------:R-:W-:-:S12]  /*1760*/  ULOP3.LUT UR47, UR6, 0x10000, URZ, 0xfc, !UPT ;  /* 0x00010000062f7892 */ /* 0x000fd8000f8efc3f */
.L_x_54:
[----:B------:R-:W-:-:S04]  /*1770*/  SHF.L.U32 R0, R45, 0x1f, RZ ;  /* 0x0000001f2d007819 */ /* 0x000fc800000006ff */
[----:B------:R-:W0:Y:S02]  /*1780*/  SYNCS.PHASECHK.TRANS64.TRYWAIT P0, [UR43+-0x8], R0 ;  /* 0xfffff800ff0075a7 */ /* 0x000e24000800016b */
[----:B012345:R-:W-:Y:S05]  /*1790*/  @!P0 BRA `(.L_x_19) ;  /* 0x0000003800c48947 */ /* 0x03ffea0003800000 */
.L_x_77:
[----:B------:R-:W-:Y:S02]  /*17a0*/  ULDC UR4, c[0x0][0x28c] ;  /* 0x0000a30000047ab9 */ /* 0x000fe40000000800 */
[----:B------:R-:W-:-:S13]  /*17b0*/  ISETP.LT.AND P0, PT, RZ, UR4, PT ;  /* 0x00000004ff007c0c */ /* 0x000fda000bf01270 */
[----:B------:R-:W-:Y:S05]  /*17c0*/  @P0 BRA `(.L_x_20) ;  /* 0x0000000000400947 */ /* 0x000fea0003800000 */
[----:B0-----:R-:W-:Y:S01]  /*17d0*/  MOV R0, 0x0 ;  /* 0x0000000000007802 */ /* 0x001fe20000000f00 */
[----:B------:R-:W-:Y:S01]  /*17e0*/  ULDC.64 UR4, c[0x4][0x68] ;  /* 0x01001a0000047ab9 */ /* 0x000fe20000000a00 */
[----:B------:R-:W-:Y:S01]  /*17f0*/  ULDC.64 UR6, c[0x4][0x8] ;  /* 0x0100020000067ab9 */ /* 0x000fe20000000a00 */
[----:B------:R-:W-:Y:S01]  /*1800*/  IMAD.U32 R4, RZ, RZ, UR4 ;  /* 0x00000004ff047e24 */ /* 0x000fe2000f8e00ff */
[----:B------:R0:W1:Y:S01]  /*1810*/  LDC.64 R14, c[0x4][R0] ;  /* 0x01000000000e7b82 */ /* 0x0000620000000a00 */
[----:B------:R-:W-:Y:S01]  /*1820*/  IMAD.U32 R5, RZ, RZ, UR5 ;  /* 0x00000005ff057e24 */ /* 0x000fe2000f8e00ff */
[----:B------:R-:W-:Y:S01]  /*1830*/  ULDC.64 UR4, c[0x4][0x70] ;  /* 0x01001c0000047ab9 */ /* 0x000fe20000000a00 */
[----:B------:R-:W-:Y:S02]  /*1840*/  IMAD.U32 R10, RZ, RZ, UR6 ;  /* 0x00000006ff0a7e24 */ /* 0x000fe4000f8e00ff */
[----:B------:R-:W-:Y:S02]  /*1850*/  IMAD.U32 R6, RZ, RZ, UR4 ;  /* 0x00000004ff067e24 */ /* 0x000fe4000f8e00ff */
[----:B------:R-:W-:-:S02]  /*1860*/  IMAD.U32 R7, RZ, RZ, UR5 ;  /* 0x00000005ff077e24 */ /* 0x000fc4000f8e00ff */
[----:B------:R-:W-:Y:S02]  /*1870*/  IMAD.U32 R11, RZ, RZ, UR7 ;  /* 0x00000007ff0b7e24 */ /* 0x000fe4000f8e00ff */
[----:B------:R-:W-:Y:S02]  /*1880*/  IMAD.MOV.U32 R8, RZ, RZ, 0x1e1 ;  /* 0x000001e1ff087424 */ /* 0x000fe400078e00ff */
[----:B------:R-:W-:Y:S02]  /*1890*/  IMAD.MOV.U32 R12, RZ, RZ, 0x1 ;  /* 0x00000001ff0c7424 */ /* 0x000fe400078e00ff */
[----:B0-----:R-:W-:-:S07]  /*18a0*/  IMAD.MOV.U32 R13, RZ, RZ, RZ ;  /* 0x000000ffff0d7224 */ /* 0x001fce00078e00ff */
[----:B------:R-:W-:-:S07]  /*18b0*/  LEPC R20, `(.L_x_20) ;  /* 0x000000001014794e */ /* 0x000fce0000000000 */
[----:B-1---5:R-:W-:Y:S05]  /*18c0*/  CALL.ABS.NOINC R14 ;  /* 0x000000000e007343 */ /* 0x022fea0003c00000 */
.L_x_20:
[----:B------:R-:W-:-:S13]  /*18d0*/  ISETP.NE.AND P0, PT, R46, 0x3, PT ;  /* 0x000000032e00780c */ /* 0x000fda0003f05270 */
[----:B------:R-:W-:Y:S05]  /*18e0*/  @!P0 BRA `(.L_x_21) ;  /* 0x0000000000048947 */ /* 0x000fea0003800000 */
[----:B------:R-:W-:Y:S01]  /*18f0*/  BPT.TRAP 0x1 ;  /* 0x000000040000795c */ /* 0x000fe20000300000 */
.L_x_21:
[----:B0-----:R-:W-:Y:S02]  /*1900*/  IMAD.U32 R3, RZ, RZ, UR36 ;  /* 0x00000024ff037e24 */ /* 0x001fe4000f8e00ff */
[----:B------:R-:W-:-:S03]  /*1910*/  IMAD.U32 R0, RZ, RZ, UR38 ;  /* 0x00000026ff007e24 */ /* 0x000fc6000f8e00ff */
[----:B------:R-:W-:Y:S02]  /*1920*/  LEA R3, R3, UR40, 0x3 ;  /* 0x0000002803037c11 */ /* 0x000fe4000f8e18ff */
[----:B------:R-:W-:-:S04]  /*1930*/  SHF.L.U32 R0, R0, 0x1f, RZ ;  /* 0x0000001f00007819 */ /* 0x000fc800000006ff */
[----:B------:R0:W1:Y:S01]  /*1940*/  SYNCS.PHASECHK.TRANS64.TRYWAIT P1, [R3+URZ], R0 ;  /* 0x00000000030075a7 */ /* 0x000062000802017f */
[----:B------:R-:W-:Y:S05]  /*1950*/  @!P0 BRA `(.L_x_22) ;  /* 0x0000000000048947 */ /* 0x000fea0003800000 */
[----:B------:R-:W-:Y:S01]  /*1960*/  BPT.TRAP 0x1 ;  /* 0x000000040000795c */ /* 0x000fe20000300000 */
.L_x_22:
[----:B-1----:R-:W-:Y:S05]  /*1970*/  @P1 BRA `(.L_x_23) ;  /* 0x0000000000081947 */ /* 0x002fea0003800000 */
[----:B------:R-:W1:Y:S02]  /*1980*/  SYNCS.PHASECHK.TRANS64.TRYWAIT P1, [R3+URZ], R0 ;  /* 0x00000000030075a7 */ /* 0x000e64000802017f */
[----:B-1----:R-:W-:Y:S05]  /*1990*/  @!P1 BRA `(.L_x_24) ;  /* 0x00000038005c9947 */ /* 0x002fea0003800000 */
.L_x_23:
[----:B------:R-:W-:Y:S05]  /*19a0*/  WARPSYNC.ALL ;  /* 0x0000000000007948 */ /* 0x000fea0003800000 */
[----:B------:R-:W-:Y:S01]  /*19b0*/  ULEA UR9, UR36, UR46, 0xb ;  /* 0x0000002e24097291 */ /* 0x000fe2000f8e583f */
[----:B------:R-:W-:Y:S01]  /*19c0*/  WARPGROUP.ARRIVE ;  /* 0x00000000000079c5 */ /* 0x000fe20000000000 */
[----:B------:R-:W-:Y:S01]  /*19d0*/  ULEA UR8, UR36, UR47, 0x9 ;  /* 0x0000002f24087291 */ /* 0x000fe2000f8e483f */
[----:B01----:R-:W-:Y:S01]  /*19e0*/  IMAD.U32 R0, RZ, RZ, UR42 ;  /* 0x0000002aff007e24 */ /* 0x003fe2000f8e00ff */
[----:B------:R-:W-:Y:S01]  /*19f0*/  UMOV UR5, 0x40000040 ;  /* 0x4000004000057882 */ /* 0x000fe20000000000 */
[----:B------:R-:W-:-:S02]  /*1a00*/  UMOV UR7, 0x40000040 ;  /* 0x4000004000077882 */ /* 0x000fc40000000000 */
[----:B------:R-:W-:Y:S01]  /*1a10*/  UMOV UR4, UR9 ;  /* 0x0000000900047c82 */ /* 0x000fe20008000000 */
[----:B------:R-:W-:Y:S01]  /*1a20*/  ISETP.GE.AND P1, PT, R0, 0x1, PT ;  /* 0x000000010000780c */ /* 0x000fe20003f26270 */
[----:B------:R-:W-:Y:S02]  /*1a30*/  UMOV UR6, UR8 ;  /* 0x0000000800067c82 */ /* 0x000fe40008000000 */
[----:B------:R-:W-:Y:S01]  /*1a40*/  HGMMA.64x16x16.F32.BF16 R24, gdesc[UR4], RZ, !UPT, gsb0 ;  /* 0x00200000041879f0 */ /* 0x000fe2000c0018ff */
[----:B------:R-:W-:Y:S02]  /*1a50*/  UIADD3 UR4, UR9, 0x2, URZ ;  /* 0x0000000209047890 */ /* 0x000fe4000fffe03f */
[----:B------:R-:W-:Y:S01]  /*1a60*/  UIADD3 UR6, UR8, 0x2, URZ ;  /* 0x0000000208067890 */ /* 0x000fe2000fffe03f */
[----:B------:R-:W-:Y:S01]  /*1a70*/  UMOV UR5, 0x40000040 ;  /* 0x4000004000057882 */ /* 0x000fe20000000000 */
[----:B------:R-:W-:Y:S01]  /*1a80*/  UMOV UR7, 0x40000040 ;  /* 0x4000004000077882 */ /* 0x000fe20000000000 */
[----:B------:R-:W-:-:S02]  /*1a90*/  WARPGROUP.DEPBAR.LE gsb0, 0x0 ;  /* 0x00008000000079c5 */ /* 0x000fc40000010000 */
[----:B------:R-:W-:-:S06]  /*1aa0*/  WARPGROUP.ARRIVE ;  /* 0x00000000000079c5 */ /* 0x000fcc0000000000 */
[----:B------:R-:W-:Y:S01]  /*1ab0*/  HGMMA.64x16x16.F32.BF16 R24, gdesc[UR4], R24, gsb0 ;  /* 0x00200000041879f0 */ /* 0x000fe20008001818 */
[----:B------:R-:W-:Y:S02]  /*1ac0*/  UIADD3 UR4, UR9, 0x4, URZ ;  /* 0x0000000409047890 */ /* 0x000fe4000fffe03f */
[----:B------:R-:W-:Y:S01]  /*1ad0*/  UIADD3 UR6, UR8, 0x4, URZ ;  /* 0x0000000408067890 */ /* 0x000fe2000fffe03f */
[----:B------:R-:W-:Y:S01]  /*1ae0*/  UMOV UR5, 0x40000040 ;  /* 0x4000004000057882 */ /* 0x000fe20000000000 */
[----:B------:R-:W-:Y:S01]  /*1af0*/  UMOV UR7, 0x40000040 ;  /* 0x4000004000077882 */ /* 0x000fe20000000000 */
[----:B------:R-:W-:Y:S02]  /*1b00*/  WARPGROUP.DEPBAR.LE gsb0, 0x0 ;  /* 0x00008000000079c5 */ /* 0x000fe40000010000 */
        /* <DEDUP_REMOVED lines=92> */
[----:B------:R-:W-:Y:S03]  /*20d0*/  HGMMA.64x16x16.F32.BF16 R24, gdesc[UR4], R24, gsb0 ;  /* 0x00200000041879f0 */ /* 0x000fe60008001818 */
[----:B------:R-:W-:Y:S02]  /*20e0*/  WARPGROUP.DEPBAR.LE gsb0, 0x0 ;  /* 0x00008000000079c5 */ /* 0x000fe40000010000 */
[----:B------:R-:W-:Y:S05]  /*20f0*/  @!P1 BRA `(.L_x_25) ;  /* 0x0000000800649947 */ /* 0x000fea0003800000 */
[----:B------:R-:W-:Y:S01]  /*2100*/  UIADD3 UR4, UR36, 0x1, URZ ;  /* 0x0000000124047890 */ /* 0x000fe2000fffe03f */
[----:B------:R-:W-:Y:S02]  /*2110*/  IMAD.U32 R0, RZ, RZ, UR42 ;  /* 0x0000002aff007e24 */ /* 0x000fe4000f8e00ff */
[----:B------:R-:W-:Y:S01]  /*2120*/  IMAD.U32 R3, RZ, RZ, UR36 ;  /* 0x00000024ff037e24 */ /* 0x000fe2000f8e00ff */
[----:B------:R-:W-:-:S04]  /*2130*/  UISETP.NE.AND UP0, UPT, UR4, 0x5, UPT ;  /* 0x000000050400788c */ /* 0x000fc8000bf05270 */
[----:B------:R-:W-:Y:S02]  /*2140*/  USEL UR5, URZ, 0x1, UP0 ;  /* 0x000000013f057887 */ /* 0x000fe40008000000 */
[----:B------:R-:W-:Y:S02]  /*2150*/  USEL UR4, UR4, URZ, UP0 ;  /* 0x0000003f04047287 */ /* 0x000fe40008000000 */
[----:B------:R-:W-:-:S06]  /*2160*/  ULOP3.LUT UR5, UR38, UR5, URZ, 0x3c, !UPT ;  /* 0x0000000526057292 */ /* 0x000fcc000f8e3c3f */
[----:B------:R-:W-:-:S07]  /*2170*/  IMAD.U32 R6, RZ, RZ, UR5 ;  /* 0x00000005ff067e24 */ /* 0x000fce000f8e00ff */
.L_x_32:
[----:B------:R-:W-:Y:S05]  /*2180*/  @!P0 BRA `(.L_x_26) ;  /* 0x0000000000048947 */ /* 0x000fea0003800000 */
[----:B------:R-:W-:Y:S01]  /*2190*/  BPT.TRAP 0x1 ;  /* 0x000000040000795c */ /* 0x000fe20000300000 */
.L_x_26:
[----:B------:R-:W-:Y:S01]  /*21a0*/  ULEA UR5, UR4, UR40, 0x3 ;  /* 0x0000002804057291 */ /* 0x000fe2000f8e183f */
[----:B------:R-:W-:-:S08]  /*21b0*/  SHF.L.U32 R4, R6, 0x1f, RZ ;  /* 0x0000001f06047819 */ /* 0x000fd000000006ff */
[----:B------:R0:W1:Y:S01]  /*21c0*/  SYNCS.PHASECHK.TRANS64.TRYWAIT P1, [UR5], R4 ;  /* 0x00000004ff0075a7 */ /* 0x0000620008020145 */
[----:B------:R-:W-:Y:S05]  /*21d0*/  @!P0 BRA `(.L_x_27) ;  /* 0x0000000000048947 */ /* 0x000fea0003800000 */
[----:B------:R-:W-:Y:S01]  /*21e0*/  BPT.TRAP 0x1 ;  /* 0x000000040000795c */ /* 0x000fe20000300000 */
.L_x_27:
[----:B-1----:R-:W-:Y:S05]  /*21f0*/  @P1 BRA `(.L_x_28) ;  /* 0x0000000000081947 */ /* 0x002fea0003800000 */
[----:B------:R-:W1:Y:S02]  /*2200*/  SYNCS.PHASECHK.TRANS64.TRYWAIT P1, [UR5], R4 ;  /* 0x00000004ff0075a7 */ /* 0x000e640008020145 */
[----:B-1----:R-:W-:Y:S05]  /*2210*/  @!P1 BRA `(.L_x_29) ;  /* 0x0000003000509947 */ /* 0x002fea0003800000 */
.L_x_28:
[----:B------:R-:W-:Y:S01]  /*2220*/  ULEA UR5, UR4, UR47, 0x9 ;  /* 0x0000002f04057291 */ /* 0x000fe2000f8e483f */
[----:B------:R-:W-:Y:S01]  /*2230*/  WARPGROUP.ARRIVE ;  /* 0x00000000000079c5 */ /* 0x000fe20000000000 */
[----:B------:R-:W-:Y:S01]  /*2240*/  ULEA UR6, UR4, UR46, 0xb ;  /* 0x0000002e04067291 */ /* 0x000fe2000f8e583f */
[----:B------:R-:W-:Y:S01]  /*2250*/  UMOV UR11, 0x40000040 ;  /* 0x40000040000b7882 */ /* 0x000fe20000000000 */
[----:B------:R-:W-:-:S03]  /*2260*/  UMOV UR9, 0x40000040 ;  /* 0x4000004000097882 */ /* 0x000fc60000000000 */
[----:B------:R-:W-:Y:S02]  /*2270*/  UMOV UR10, UR5 ;  /* 0x00000005000a7c82 */ /* 0x000fe40008000000 */
[----:B------:R-:W-:Y:S02]  /*2280*/  UMOV UR8, UR6 ;  /* 0x0000000600087c82 */ /* 0x000fe40008000000 */
[----:B------:R-:W-:Y:S01]  /*2290*/  HGMMA.64x16x16.F32.BF16 R24, gdesc[UR8], R24, gsb0 ;  /* 0x00200000081879f0 */ /* 0x000fe20008001818 */
        /* <DEDUP_REMOVED lines=107> */
[----:B------:R-:W-:Y:S01]  /*2950*/  BPT.TRAP 0x1 ;  /* 0x000000040000795c */ /* 0x000fe20000300000 */
.L_x_30:
[----:B------:R-:W-:-:S13]  /*2960*/  ISETP.NE.AND P1, PT, R34, RZ, PT ;  /* 0x000000ff2200720c */ /* 0x000fda0003f25270 */
[----:B01----:R-:W-:-:S05]  /*2970*/  @P1 LEA R4, R3, UR40, 0x3 ;  /* 0x0000002803041c11 */ /* 0x003fca000f8e18ff */
[----:B------:R-:W-:-:S05]  /*2980*/  @P1 VIADD R4, R4, 0x28 ;  /* 0x0000002804041836 */ /* 0x000fca0000000000 */
[----:B------:R-:W-:-:S04]  /*2990*/  @P1 PRMT R4, R35, 0x654, R4 ;  /* 0x0000065423041816 */ /* 0x000fc80000000004 */
[----:B------:R0:W-:Y:S01]  /*29a0*/  @P1 SYNCS.ARRIVE.TRANS64.RED.A1T0 RZ, [R4+URZ], RZ ;  /* 0x000000ff04ff19a7 */ /* 0x0001e2000810043f */
[----:B------:R-:W-:-:S13]  /*29b0*/  ISETP.GT.U32.AND P1, PT, R18, 0x1, PT ;  /* 0x000000011200780c */ /* 0x000fda0003f24070 */
[----:B0-----:R-:W-:Y:S05]  /*29c0*/  @P1 BRA `(.L_x_31) ;  /* 0x0000000000041947 */ /* 0x001fea0003800000 */
[----:B------:R-:W-:Y:S01]  /*29d0*/  BPT.TRAP 0x1 ;  /* 0x000000040000795c */ /* 0x000fe20000300000 */
.L_x_31:
[----:B------:R-:W-:Y:S01]  /*29e0*/  UIADD3 UR4, UR4, 0x1, URZ ;  /* 0x0000000104047890 */ /* 0x000fe2000fffe03f */
[C---:B------:R-:W-:Y:S01]  /*29f0*/  ISETP.GT.AND P2, PT, R0.reuse, 0x1, PT ;  /* 0x000000010000780c */ /* 0x040fe20003f44270 */
[----:B------:R-:W-:Y:S02]  /*2a00*/  VIADD R3, R3, 0x1 ;  /* 0x0000000103037836 */ /* 0x000fe40000000000 */
[----:B------:R-:W-:Y:S01]  /*2a10*/  UISETP.NE.AND UP0, UPT, UR4, 0x5, UPT ;  /* 0x000000050400788c */ /* 0x000fe2000bf05270 */
[----:B------:R-:W-:Y:S02]  /*2a20*/  VIADD R0, R0, 0xffffffff ;  /* 0xffffffff00007836 */ /* 0x000fe40000000000 */
[C---:B------:R-:W-:Y:S01]  /*2a30*/  ISETP.NE.AND P1, PT, R3.reuse, 0x5, PT ;  /* 0x000000050300780c */ /* 0x040fe20003f25270 */
[----:B------:R-:W-:Y:S02]  /*2a40*/  USEL UR5, URZ, 0x1, UP0 ;  /* 0x000000013f057887 */ /* 0x000fe40008000000 */
[----:B------:R-:W-:Y:S01]  /*2a50*/  USEL UR4, UR4, URZ, UP0 ;  /* 0x0000003f04047287 */ /* 0x000fe20008000000 */
[----:B------:R-:W-:-:S03]  /*2a60*/  SEL R3, R3, RZ, P1 ;  /* 0x000000ff03037207 */ /* 0x000fc60000800000 */
[----:B------:R-:W-:Y:S01]  /*2a70*/  LOP3.LUT R6, R6, UR5, RZ, 0x3c, !PT ;  /* 0x0000000506067c12 */ /* 0x000fe2000f8e3cff */
[----:B------:R-:W-:Y:S07]  /*2a80*/  @P2 BRA `(.L_x_32) ;  /* 0xfffffff400bc2947 */ /* 0x000fee000383ffff */
.L_x_25:
[----:B------:R-:W0:Y:S01]  /*2a90*/  LDC R0, c[0x0][0x28c] ;  /* 0x0000a300ff007b82 */ /* 0x000e220000000800 */
[----:B------:R-:W-:-:S04]  /*2aa0*/  IMAD.U32 R3, RZ, RZ, UR44 ;  /* 0x0000002cff037e24 */ /* 0x000fc8000f8e00ff */
[----:B------:R1:W-:Y:S01]  /*2ab0*/  SYNCS.ARRIVE.TRANS64.A1T0 RZ, [R3+UR41], RZ ;  /* 0x000000ff03ff79a7 */ /* 0x0003e20008100029 */
[----:B0-----:R-:W-:-:S13]  /*2ac0*/  ISETP.GE.AND P1, PT, R0, 0x1, PT ;  /* 0x000000010000780c */ /* 0x001fda0003f26270 */
[----:B-1----:R-:W-:Y:S05]  /*2ad0*/  @!P1 BRA `(.L_x_33) ;  /* 0x0000000000449947 */ /* 0x002fea0003800000 */
[----:B------:R-:W-:Y:S05]  /*2ae0*/  @!P0 BRA `(.L_x_34) ;  /* 0x0000000000048947 */ /* 0x000fea0003800000 */
[----:B------:R-:W-:Y:S01]  /*2af0*/  BPT.TRAP 0x1 ;  /* 0x000000040000795c */ /* 0x000fe20000300000 */
.L_x_34:
[----:B------:R-:W-:-:S13]  /*2b00*/  ISETP.NE.AND P0, PT, R34, RZ, PT ;  /* 0x000000ff2200720c */ /* 0x000fda0003f05270 */
[----:B------:R-:W-:-:S05]  /*2b10*/  VOTEU.ANY UP0, P0 ;  /* 0x00000000003f7886 */ /* 0x000fca0000000100 */
[----:B------:R-:W-:-:S06]  /*2b20*/  @UP0 UIADD3 UR4, UR36, UR42, URZ ;  /* 0x0000002a24040290 */ /* 0x000fcc000fffe03f */
[----:B------:R-:W-:Y:S02]  /*2b30*/  IMAD.U32 R4, RZ, RZ, UR4 ;  /* 0x00000004ff047e24 */ /* 0x000fe4000f8e00ff */
[----:B------:R-:W-:Y:S02]  /*2b40*/  IMAD.U32 R3, RZ, RZ, UR4 ;  /* 0x00000004ff037e24 */ /* 0x000fe4000f8e00ff */
[----:B------:R-:W-:-:S05]  /*2b50*/  @P0 IMAD.WIDE.U32 R4, R4, -0x33333333, RZ ;  /* 0xcccccccd04040825 */ /* 0x000fca00078e00ff */
[----:B------:R-:W-:-:S05]  /*2b60*/  @P0 SHF.R.U32.HI R0, RZ, 0x2, R5 ;  /* 0x00000002ff000819 */ /* 0x000fca0000011605 */
[----:B------:R-:W-:-:S05]  /*2b70*/  @P0 IMAD R0, R0, -0x5, R3 ;  /* 0xfffffffb00000824 */ /* 0x000fca00078e0203 */
[----:B------:R-:W-:-:S05]  /*2b80*/  @P0 LEA R0, R0, UR40, 0x3 ;  /* 0x0000002800000c11 */ /* 0x000fca000f8e18ff */
[----:B------:R-:W-:-:S05]  /*2b90*/  @P0 VIADD R0, R0, 0x28 ;  /* 0x0000002800000836 */ /* 0x000fca0000000000 */
[----:B------:R-:W-:-:S04]  /*2ba0*/  @P0 PRMT R0, R35, 0x654, R0 ;  /* 0x0000065423000816 */ /* 0x000fc80000000000 */
[----:B------:R0:W-:Y:S01]  /*2bb0*/  @P0 SYNCS.ARRIVE.TRANS64.RED.A1T0 RZ, [R0+URZ], RZ ;  /* 0x000000ff00ff09a7 */ /* 0x0001e2000810043f */
[----:B------:R-:W-:-:S13]  /*2bc0*/  ISETP.GT.U32.AND P0, PT, R18, 0x1, PT ;  /* 0x000000011200780c */ /* 0x000fda0003f04070 */
[----:B0-----:R-:W-:Y:S05]  /*2bd0*/  @P0 BRA `(.L_x_33) ;  /* 0x0000000000040947 */ /* 0x001fea0003800000 */
[----:B------:R-:W-:Y:S01]  /*2be0*/  BPT.TRAP 0x1 ;  /* 0x000000040000795c */ /* 0x000fe20000300000 */
.L_x_33:
[----:B------:R-:W-:Y:S01]  /*2bf0*/  SHF.L.U32 R0, R45, 0x1f, RZ ;  /* 0x0000001f2d007819 */ /* 0x000fe200000006ff */
[----:B------:R-:W-:Y:S01]  /*2c00*/  UIADD3 UR36, UR36, UR39, URZ ;  /* 0x0000002724247290 */ /* 0x000fe2000fffe03f */
[----:B------:R-:W-:Y:S01]  /*2c10*/  IMAD.SHL.U32 R8, R2, 0x10, RZ ;  /* 0x0000001002087824 */ /* 0x000fe200078e00ff */
[----:B------:R-:W-:Y:S01]  /*2c20*/  UISETP.GE.U32.AND UP1, UPT, UR39, 0x5, UPT ;  /* 0x000000052700788c */ /* 0x000fe2000bf26070 */
[----:B------:R-:W0:Y:S01]  /*2c30*/  SYNCS.PHASECHK.TRANS64.TRYWAIT P0, [UR43+0x8], R0 ;  /* 0x00000800ff0075a7 */ /* 0x000e22000800016b */
[----:B------:R-:W-:Y:S01]  /*2c40*/  UISETP.GT.U32.AND UP0, UPT, UR36, 0x4, UPT ;  /* 0x000000042400788c */ /* 0x000fe2000bf04070 */
[----:B------:R-:W-:Y:S01]  /*2c50*/  SHF.R.S32.HI R7, RZ, 0x1f, R33 ;  /* 0x0000001fff077819 */ /* 0x000fe20000011421 */
[----:B------:R-:W-:Y:S02]  /*2c60*/  UIMAD.WIDE.U32 UR4, UR36, -0x33333333, URZ ;  /* 0xcccccccd240478a5 */ /* 0x000fe4000f8e003f */
[----:B------:R-:W-:Y:S02]  /*2c70*/  UISETP.LT.U32.AND UP0, UPT, UR39, 0x5, UP0 ;  /* 0x000000052700788c */ /* 0x000fe40008701070 */
[----:B------:R-:W-:-:S02]  /*2c80*/  USHF.R.U32.HI UR4, URZ, 0x2, UR5 ;  /* 0x000000023f047899 */ /* 0x000fc40008011605 */
[----:B------:R-:W-:Y:S02]  /*2c90*/  USEL UR6, URZ, 0x1, !UP0 ;  /* 0x000000013f067887 */ /* 0x000fe4000c000000 */
[----:B------:R-:W-:Y:S02]  /*2ca0*/  UIMAD UR36, UR4, -0x5, UR36 ;  /* 0xfffffffb042478a4 */ /* 0x000fe4000f8e0224 */
[----:B------:R-:W-:-:S04]  /*2cb0*/  ULOP3.LUT UR38, UR38, UR6, URZ, 0x3c, !UPT ;  /* 0x0000000626267292 */ /* 0x000fc8000f8e3c3f */
[----:B------:R-:W-:Y:S01]  /*2cc0*/  @UP1 ULOP3.LUT UR38, UR38, 0x1, UR4, 0x78, !UPT ;  /* 0x0000000126261892 */ /* 0x000fe2000f8e7804 */
[----:B0-----:R-:W-:Y:S11]  /*2cd0*/  @!P0 BRA `(.L_x_35) ;  /* 0x0000002400b88947 */ /* 0x001ff60003800000 */
.L_x_78:
[----:B0-----:R-:W-:Y:S01]  /*2ce0*/  IMAD.SHL.U32 R0, R32, 0x40, RZ ;  /* 0x0000004020007824 */ /* 0x001fe200078e00ff */
[----:B------:R-:W-:Y:S01]  /*2cf0*/  ULDC UR6, c[0x0][0x284] ;  /* 0x0000a10000067ab9 */ /* 0x000fe20000000800 */
[----:B------:R-:W-:Y:S01]  /*2d00*/  ULDC.64 UR4, c[0x0][0x5d0] ;  /* 0x0001740000047ab9 */ /* 0x000fe20000000a00 */
[----:B------:R-:W-:Y:S01]  /*2d10*/  SHF.R.S32.HI R9, RZ, 0x1f, R8 ;  /* 0x0000001fff097819 */ /* 0x000fe20000011408 */
[----:B------:R-:W-:Y:S01]  /*2d20*/  IMAD R4, R7, UR4, RZ ;  /* 0x0000000407047c24 */ /* 0x000fe2000f8e02ff */
[----:B------:R-:W-:Y:S01]  /*2d30*/  ISETP.GE.AND P0, PT, R0, UR6, PT ;  /* 0x0000000600007c0c */ /* 0x000fe2000bf06270 */
[C---:B------:R-:W-:Y:S01]  /*2d40*/  IMAD.WIDE.U32 R2, R33.reuse, UR4, R40 ;  /* 0x0000000421027c25 */ /* 0x040fe2000f8e0028 */
[----:B------:R-:W-:Y:S02]  /*2d50*/  ULDC UR4, c[0x0][0x288] ;  /* 0x0000a20000047ab9 */ /* 0x000fe40000000800 */
[C---:B------:R-:W-:Y:S01]  /*2d60*/  ISETP.GE.OR P0, PT, R8.reuse, UR4, P0 ;  /* 0x0000000408007c0c */ /* 0x040fe20008706670 */
[----:B------:R-:W-:Y:S01]  /*2d70*/  IMAD R5, R33, UR5, R4 ;  /* 0x0000000521057c24 */ /* 0x000fe2000f8e0204 */
[----:B------:R-:W-:-:S04]  /*2d80*/  IADD3 R2, P1, R8, R2, RZ ;  /* 0x0000000208027210 */ /* 0x000fc80007f3e0ff */
[----:B------:R-:W-:-:S07]  /*2d90*/  IADD3.X R3, R9, R3, R5, P1, !PT ;  /* 0x0000000309037210 */ /* 0x000fce0000ffe405 */
[----:B------:R-:W-:Y:S05]  /*2da0*/  @P0 BRA `(.L_x_36) ;  /* 0x0000000800dc0947 */ /* 0x000fea0003800000 */
[----:B------:R-:W0:Y:S01]  /*2db0*/  LDC.64 R48, c[0x0][0x5c8] ;  /* 0x00017200ff307b82 */ /* 0x000e220000000a00 */
[----:B-----5:R-:W-:Y:S01]  /*2dc0*/  FSETP.NEU.AND P0, PT, R37, RZ, PT ;  /* 0x000000ff2500720b */ /* 0x020fe20003f0d000 */
[----:B------:R-:W-:Y:S01]  /*2dd0*/  IMAD.WIDE R12, R32, 0x40, R38 ;  /* 0x00000040200c7825 */ /* 0x000fe200078e0226 */
[----:B------:R-:W-:Y:S03]  /*2de0*/  BSSY B0, `(.L_x_36) ;  /* 0x00000b3000007945 */ /* 0x000fe60003800000 */
[----:B------:R-:W-:Y:S02]  /*2df0*/  IMAD.IADD R32, R43, 0x1, -R0 ;  /* 0x000000012b207824 */ /* 0x000fe400078e0a00 */
[----:B------:R-:W-:Y:S02]  /*2e00*/  IMAD.IADD R54, R42, 0x1, -R8 ;  /* 0x000000012a367824 */ /* 0x000fe400078e0a08 */
[----:B0-----:R-:W-:-:S02]  /*2e10*/  IMAD R4, R13, R48, RZ ;  /* 0x000000300d047224 */ /* 0x001fc400078e02ff */
[----:B------:R-:W-:-:S04]  /*2e20*/  IMAD.WIDE.U32 R14, R12, R48, R2 ;  /* 0x000000300c0e7225 */ /* 0x000fc800078e0002 */
[----:B------:R-:W-:-:S04]  /*2e30*/  IMAD R3, R12, R49, R4 ;  /* 0x000000310c037224 */ /* 0x000fc800078e0204 */
[----:B------:R-:W-:Y:S01]  /*2e40*/  IMAD.IADD R55, R15, 0x1, R3 ;  /* 0x000000010f377824 */ /* 0x000fe200078e0203 */
[----:B------:R-:W-:Y:S06]  /*2e50*/  @!P0 BRA `(.L_x_37) ;  /* 0x0000000400fc8947 */ /* 0x000fec0003800000 */
[----:B------:R-:W0:Y:S01]  /*2e60*/  LDC.64 R20, c[0x0][0x5b8] ;  /* 0x00016e00ff147b82 */ /* 0x000e220000000a00 */
[----:B------:R-:W-:-:S07]  /*2e70*/  ULDC.64 UR4, c[0x0][0x5c0] ;  /* 0x0001700000047ab9 */ /* 0x000fce0000000a00 */
[----:B------:R-:W1:Y:S08]  /*2e80*/  LDC.64 R50, c[0x0][0x5b0] ;  /* 0x00016c00ff327b82 */ /* 0x000e700000000a00 */
[----:B------:R-:W2:Y:S01]  /*2e90*/  LDC.64 R52, c[0x0][0x5a8] ;  /* 0x00016a00ff347b82 */ /* 0x000ea20000000a00 */
[-C--:B0-----:R-:W-:Y:S02]  /*2ea0*/  IMAD R0, R7, R20.reuse, RZ ;  /* 0x0000001407007224 */ /* 0x081fe400078e02ff */
[----:B------:R-:W-:-:S04]  /*2eb0*/  IMAD.WIDE.U32 R2, R33, R20, R40 ;  /* 0x0000001421027225 */ /* 0x000fc800078e0028 */
[----:B------:R-:W-:Y:S01]  /*2ec0*/  IMAD R21, R33, R21, R0 ;  /* 0x0000001521157224 */ /* 0x000fe200078e0200 */
[----:B------:R-:W-:Y:S01]  /*2ed0*/  IADD3 R4, P0, R8, R2, RZ ;  /* 0x0000000208047210 */ /* 0x000fe20007f1e0ff */
[----:B-1----:R-:W-:-:S03]  /*2ee0*/  IMAD R0, R13, R50, RZ ;  /* 0x000000320d007224 */ /* 0x002fc600078e02ff */
[----:B------:R-:W-:Y:S01]  /*2ef0*/  IADD3.X R5, R9, R3, R21, P0, !PT ;  /* 0x0000000309057210 */ /* 0x000fe200007fe415 */
[----:B------:R-:W-:Y:S01]  /*2f00*/  IMAD R47, R12, R51, R0 ;  /* 0x000000330c2f7224 */ /* 0x000fe200078e0200 */
[----:B------:R-:W-:Y:S01]  /*2f10*/  ISETP.GT.AND P0, PT, R54, RZ, PT ;  /* 0x000000ff3600720c */ /* 0x000fe20003f04270 */
[----:B------:R-:W-:-:S03]  /*2f20*/  IMAD.WIDE.U32 R2, R12, R50, R4 ;  /* 0x000000320c027225 */ /* 0x000fc600078e0004 */
[----:B------:R-:W-:Y:S01]  /*2f30*/  ISETP.GT.AND P2, PT, R32, RZ, P0 ;  /* 0x000000ff2000720c */ /* 0x000fe20000744270 */
[----:B------:R-:W-:Y:S01]  /*2f40*/  IMAD.IADD R0, R3, 0x1, R47 ;  /* 0x0000000103007824 */ /* 0x000fe200078e022f */
[----:B--2---:R-:W-:-:S04]  /*2f50*/  LEA R6, P1, R2, R52, 0x1 ;  /* 0x0000003402067211 */ /* 0x004fc800078208ff */
[----:B------:R-:W-:-:S07]  /*2f60*/  LEA.HI.X R7, R2, R53, R0, 0x1, P1 ;  /* 0x0000003502077211 */ /* 0x000fce00008f0c00 */
[----:B------:R0:W2:Y:S01]  /*2f70*/  @P2 LDG.E.LTC128B.U16 R0, desc[UR48][R6.64] ;  /* 0x0000003006002981 */ /* 0x0000a2000c1e1520 */
[----:B------:R-:W-:Y:S01]  /*2f80*/  IMAD.WIDE.U32 R2, R12, R50, R8 ;  /* 0x000000320c027225 */ /* 0x000fe200078e0008 */
[----:B------:R-:W-:Y:S02]  /*2f90*/  BSSY B1, `(.L_x_38) ;  /* 0x0000014000017945 */ /* 0x000fe40003800000 */
[----:B------:R-:W-:-:S04]  /*2fa0*/  IADD3 R10, P1, R40, R2, RZ ;  /* 0x00000002280a7210 */ /* 0x000fc80007f3e0ff */
[----:B------:R-:W-:Y:S02]  /*2fb0*/  IADD3.X R11, R41, R47, R3, P1, !PT ;  /* 0x0000002f290b7210 */ /* 0x000fe40000ffe403 */
[----:B0-----:R-:W-:Y:S01]  /*2fc0*/  SHF.L.U64.HI R7, R50, 0x3, R51 ;  /* 0x0000000332077819 */ /* 0x001fe20000010233 */
[----:B------:R-:W-:-:S04]  /*2fd0*/  IMAD.WIDE.U32 R10, R33, R20, R10 ;  /* 0x00000014210a7225 */ /* 0x000fc800078e000a */
[----:B------:R-:W-:Y:S02]  /*2fe0*/  IMAD.IADD R6, R21, 0x1, R11 ;  /* 0x0000000115067824 */ /* 0x000fe400078e020b */
[----:B--2---:R-:W-:-:S04]  /*2ff0*/  IMAD.U32 R2, R0, 0x10000, RZ ;  /* 0x0001000000027824 */ /* 0x004fc800078e00ff */
[----:B------:R-:W-:Y:S01]  /*3000*/  FMUL R3, R2, R37 ;  /* 0x0000002502037220 */ /* 0x000fe20000400000 */
[----:B------:R-:W-:-:S03]  /*3010*/  LEA R2, P1, R14, UR4, 0x1 ;  /* 0x000000040e027c11 */ /* 0x000fc6000f8208ff */
[----:B------:R-:W-:Y:S01]  /*3020*/  FFMA R24, R24, R36, R3 ;  /* 0x0000002418187223 */ /* 0x000fe20000000003 */
[----:B------:R-:W-:Y:S02]  /*3030*/  LEA.HI.X R3, R14, UR5, R55, 0x1, P1 ;  /* 0x000000050e037c11 */ /* 0x000fe400088f0c37 */
[----:B------:R-:W-:Y:S02]  /*3040*/  ISETP.GT.AND P1, PT, R54, 0x1, PT ;  /* 0x000000013600780c */ /* 0x000fe40003f24270 */
[----:B------:R-:W-:Y:S02]  /*3050*/  F2FP.BF16.F32.PACK_AB R24, RZ, R24 ;  /* 0x00000018ff18723e */ /* 0x000fe400000010ff */
[----:B------:R-:W-:Y:S02]  /*3060*/  ISETP.GT.AND P3, PT, R32, RZ, P1 ;  /* 0x000000ff2000720c */ /* 0x000fe40000f64270 */
[C---:B------:R-:W-:Y:S01]  /*3070*/  LEA R14, P4, R10.reuse, R52, 0x1 ;  /* 0x000000340a0e7211 */ /* 0x040fe200078808ff */
[----:B------:R0:W-:Y:S03]  /*3080*/  @P2 STG.E.U16 desc[UR48][R2.64], R24 ;  /* 0x0000001802002986 */ /* 0x0001e6000c101530 */
[----:B------:R-:W-:Y:S01]  /*3090*/  LEA.HI.X R15, R10, R53, R6, 0x1, P4 ;  /* 0x000000350a0f7211 */ /* 0x000fe200020f0c06 */
[----:B------:R-:W-:-:S06]  /*30a0*/  IMAD.SHL.U32 R6, R50, 0x8, RZ ;  /* 0x0000000832067824 */ /* 0x000fcc00078e00ff */
[----:B------:R-:W-:Y:S05]  /*30b0*/  @!P3 BRA `(.L_x_39) ;  /* 0x000000000004b947 */ /* 0x000fea0003800000 */
[----:B------:R1:W5:Y:S02]  /*30c0*/  LDG.E.LTC128B.U16 R0, desc[UR48][R14.64+0x2] ;  /* 0x000002300e007981 */ /* 0x000364000c1e1520 */
.L_x_39:
[----:B------:R-:W-:Y:S05]  /*30d0*/  BSYNC B1 ;  /* 0x0000000000017941 */ /* 0x000fea0003800000 */
.L_x_38:
[----:B------:R-:W-:Y:S01]  /*30e0*/  IMAD.WIDE.U32 R6, R12, R50, R6 ;  /* 0x000000320c067225 */ /* 0x000fe200078e0006 */
[----:B------:R-:W-:-:S03]  /*30f0*/  ISETP.GT.AND P0, PT, R32, 0x8, P0 ;  /* 0x000000082000780c */ /* 0x000fc60000704270 */
[----:B-----5:R-:W-:Y:S02]  /*3100*/  IMAD.U32 R10, R0, 0x10000, RZ ;  /* 0x00010000000a7824 */ /* 0x020fe400078e00ff */
[----:B------:R-:W-:Y:S01]  /*3110*/  IMAD.IADD R47, R47, 0x1, R7 ;  /* 0x000000012f2f7824 */ /* 0x000fe200078e0207 */
[----:B------:R-:W-:Y:S01]  /*3120*/  IADD3 R7, P2, R4, R6, RZ ;  /* 0x0000000604077210 */ /* 0x000fe20007f5e0ff */
[----:B------:R-:W-:-:S04]  /*3130*/  FMUL R10, R10, R37 ;  /* 0x000000250a0a7220 */ /* 0x000fc80000400000 */
[----:B------:R-:W-:Y:S02]  /*3140*/  IMAD.X R12, R47, 0x1, R5, P2 ;  /* 0x000000012f0c7824 */ /* 0x000fe400010e0605 */
[----:B------:R-:W-:Y:S01]  /*3150*/  FFMA R10, R25, R36, R10 ;  /* 0x00000024190a7223 */ /* 0x000fe2000000000a */
[----:B------:R-:W-:-:S04]  /*3160*/  LEA R4, P2, R7, R52, 0x1 ;  /* 0x0000003407047211 */ /* 0x000fc800078408ff */
[--C-:B------:R-:W-:Y:S02]  /*3170*/  LEA.HI.X R5, R7, R53, R12.reuse, 0x1, P2 ;  /* 0x0000003507057211 */ /* 0x100fe400010f0c0c */
[----:B------:R-:W-:Y:S02]  /*3180*/  F2FP.BF16.F32.PACK_AB R10, RZ, R10 ;  /* 0x0000000aff0a723e */ /* 0x000fe400000010ff */
[----:B------:R-:W-:-:S03]  /*3190*/  PRMT R12, R0, 0x7610, R12 ;  /* 0x00007610000c7816 */ /* 0x000fc6000000000c */
[----:B------:R2:W-:Y:S04]  /*31a0*/  @P3 STG.E.U16 desc[UR48][R2.64+0x2], R10 ;  /* 0x0000020a02003986 */ /* 0x0005e8000c101530 */
[----:B------:R-:W3:Y:S01]  /*31b0*/  @P0 LDG.E.LTC128B.U16 R12, desc[UR48][R4.64] ;  /* 0x00000030040c0981 */ /* 0x000ee2000c1e1520 */
[----:B------:R-:W-:Y:S01]  /*31c0*/  IADD3 R8, P2, P3, R40, R6, R8 ;  /* 0x0000000628087210 */ /* 0x000fe20007b5e008 */
[----:B------:R-:W-:Y:S01]  /*31d0*/  BSSY B1, `(.L_x_40) ;  /* 0x0000011000017945 */ /* 0x000fe20003800000 */
[C---:B------:R-:W-:Y:S02]  /*31e0*/  SHF.L.U64.HI R11, R48.reuse, 0x4, R49 ;  /* 0x00000004300b7819 */ /* 0x040fe40000010231 */
[----:B------:R-:W-:Y:S02]  /*31f0*/  IADD3.X R9, R41, R47, R9, P2, P3 ;  /* 0x0000002f29097210 */ /* 0x000fe400017e6409 */
[----:B------:R-:W-:-:S02]  /*3200*/  LEA R6, P2, R48, R2, 0x4 ;  /* 0x0000000230067211 */ /* 0x000fc400078420ff */
[----:B------:R-:W-:Y:S01]  /*3210*/  ISETP.GT.AND P1, PT, R32, 0x8, P1 ;  /* 0x000000082000780c */ /* 0x000fe20000f24270 */
[----:B------:R-:W-:-:S03]  /*3220*/  IMAD.WIDE.U32 R8, R33, R20, R8 ;  /* 0x0000001421087225 */ /* 0x000fc600078e0008 */
[----:B--2---:R-:W-:Y:S01]  /*3230*/  LEA R10, P3, R8, R52, 0x1 ;  /* 0x00000034080a7211 */ /* 0x004fe200078608ff */
[----:B---3--:R-:W-:-:S04]  /*3240*/  IMAD.U32 R0, R12, 0x10000, RZ ;  /* 0x000100000c007824 */ /* 0x008fc800078e00ff */
[----:B------:R-:W-:Y:S01]  /*3250*/  FMUL R7, R0, R37 ;  /* 0x0000002500077220 */ /* 0x000fe20000400000 */
[----:B------:R-:W-:-:S03]  /*3260*/  IMAD.IADD R0, R21, 0x1, R9 ;  /* 0x0000000115007824 */ /* 0x000fc600078e0209 */
[----:B------:R-:W-:-:S05]  /*3270*/  FFMA R7, R26, R36, R7 ;  /* 0x000000241a077223 */ /* 0x000fca0000000007 */
[----:B------:R-:W-:Y:S01]  /*3280*/  F2FP.BF16.F32.PACK_AB R4, RZ, R7 ;  /* 0x00000007ff04723e */ /* 0x000fe200000010ff */
[----:B------:R-:W-:Y:S01]  /*3290*/  IMAD.X R7, R11, 0x1, R3, P2 ;  /* 0x000000010b077824 */ /* 0x000fe200010e0603 */
[----:B------:R-:W-:-:S04]  /*32a0*/  LEA.HI.X R11, R8, R53, R0, 0x1, P3 ;  /* 0x00000035080b7211 */ /* 0x000fc800018f0c00 */
[----:B------:R2:W-:Y:S01]  /*32b0*/  @P0 STG.E.U16 desc[UR48][R6.64], R4 ;  /* 0x0000000406000986 */ /* 0x0005e2000c101530 */
[----:B------:R-:W-:Y:S05]  /*32c0*/  @!P1 BRA `(.L_x_41) ;  /* 0x0000000000049947 */ /* 0x000fea0003800000 */
[----:B------:R3:W5:Y:S02]  /*32d0*/  LDG.E.LTC128B.U16 R12, desc[UR48][R10.64+0x2] ;  /* 0x000002300a0c7981 */ /* 0x000764000c1e1520 */
.L_x_41:
[----:B------:R-:W-:Y:S05]  /*32e0*/  BSYNC B1 ;  /* 0x0000000000017941 */ /* 0x000fea0003800000 */
.L_x_40:
[----:B-----5:R-:W-:Y:S01]  /*32f0*/  IMAD.U32 R0, R12, 0x10000, RZ ;  /* 0x000100000c007824 */ /* 0x020fe200078e00ff */
[----:B------:R-:W-:Y:S01]  /*3300*/  ISETP.GT.AND P0, PT, R54, 0x8, PT ;  /* 0x000000083600780c */ /* 0x000fe20003f04270 */
[----:B--2---:R-:W-:Y:S01]  /*3310*/  @P1 IMAD.MOV.U32 R4, RZ, RZ, R6 ;  /* 0x000000ffff041224 */ /* 0x004fe200078e0006 */
[----:B------:R-:W-:Y:S01]  /*3320*/  BSSY B1, `(.L_x_42) ;  /* 0x0000009000017945 */ /* 0x000fe20003800000 */
[----:B------:R-:W-:Y:S01]  /*3330*/  FMUL R0, R0, R37 ;  /* 0x0000002500007220 */ /* 0x000fe20000400000 */
[----:B------:R-:W-:Y:S01]  /*3340*/  @P1 IMAD.MOV.U32 R5, RZ, RZ, R7 ;  /* 0x000000ffff051224 */ /* 0x000fe200078e0007 */
[----:B------:R-:W-:Y:S02]  /*3350*/  ISETP.GT.AND P2, PT, R32, RZ, P0 ;  /* 0x000000ff2000720c */ /* 0x000fe40000744270 */
[----:B------:R-:W-:-:S05]  /*3360*/  FFMA R0, R27, R36, R0 ;  /* 0x000000241b007223 */ /* 0x000fca0000000000 */
[----:B------:R-:W-:-:S05]  /*3370*/  F2FP.BF16.F32.PACK_AB R0, RZ, R0 ;  /* 0x00000000ff00723e */ /* 0x000fca00000010ff */
[----:B------:R2:W-:Y:S01]  /*3380*/  @P1 STG.E.U16 desc[UR48][R4.64+0x2], R0 ;  /* 0x0000020004001986 */ /* 0x0005e2000c101530 */
[----:B------:R-:W-:Y:S05]  /*3390*/  @!P2 BRA `(.L_x_43) ;  /* 0x000000000004a947 */ /* 0x000fea0003800000 */
[----:B------:R4:W5:Y:S02]  /*33a0*/  LDG.E.LTC128B.U16 R12, desc[UR48][R14.64+0x10] ;  /* 0x000010300e0c7981 */ /* 0x000964000c1e1520 */
.L_x_43:
[----:B------:R-:W-:Y:S05]  /*33b0*/  BSYNC B1 ;  /* 0x0000000000017941 */ /* 0x000fea0003800000 */
.L_x_42:
[----:B--2--5:R-:W-:Y:S01]  /*33c0*/  IMAD.U32 R0, R12, 0x10000, RZ ;  /* 0x000100000c007824 */ /* 0x024fe200078e00ff */
[----:B------:R-:W-:Y:S01]  /*33d0*/  ISETP.GT.AND P1, PT, R54, 0x9, PT ;  /* 0x000000093600780c */ /* 0x000fe20003f24270 */
[----:B------:R-:W-:Y:S02]  /*33e0*/  BSSY B1, `(.L_x_44) ;  /* 0x0000008000017945 */ /* 0x000fe40003800000 */
[----:B------:R-:W-:Y:S01]  /*33f0*/  FMUL R5, R0, R37 ;  /* 0x0000002500057220 */ /* 0x000fe20000400000 */
[----:B------:R-:W-:-:S03]  /*3400*/  ISETP.GT.AND P3, PT, R32, RZ, P1 ;  /* 0x000000ff2000720c */ /* 0x000fc60000f64270 */
[----:B------:R-:W-:-:S05]  /*3410*/  FFMA R5, R28, R36, R5 ;  /* 0x000000241c057223 */ /* 0x000fca0000000005 */
[----:B------:R-:W-:-:S05]  /*3420*/  F2FP.BF16.F32.PACK_AB R5, RZ, R5 ;  /* 0x00000005ff05723e */ /* 0x000fca00000010ff */
[----:B------:R2:W-:Y:S01]  /*3430*/  @P2 STG.E.U16 desc[UR48][R2.64+0x10], R5 ;  /* 0x0000100502002986 */ /* 0x0005e2000c101530 */
[----:B------:R-:W-:Y:S05]  /*3440*/  @!P3 BRA `(.L_x_45) ;  /* 0x000000000004b947 */ /* 0x000fea0003800000 */
[----:B------:R0:W5:Y:S02]  /*3450*/  LDG.E.LTC128B.U16 R12, desc[UR48][R14.64+0x12] ;  /* 0x000012300e0c7981 */ /* 0x000164000c1e1520 */
.L_x_45:
[----:B------:R-:W-:Y:S05]  /*3460*/  BSYNC B1 ;  /* 0x0000000000017941 */ /* 0x000fea0003800000 */
.L_x_44:
[----:B-----5:R-:W-:Y:S01]  /*3470*/  IMAD.U32 R0, R12, 0x10000, RZ ;  /* 0x000100000c007824 */ /* 0x020fe200078e00ff */
[----:B------:R-:W-:Y:S01]  /*3480*/  ISETP.GT.AND P0, PT, R32, 0x8, P0 ;  /* 0x000000082000780c */ /* 0x000fe20000704270 */
[----:B------:R-:W-:Y:S02]  /*3490*/  BSSY B1, `(.L_x_46) ;  /* 0x0000007000017945 */ /* 0x000fe40003800000 */
[----:B------:R-:W-:-:S04]  /*34a0*/  FMUL R0, R0, R37 ;  /* 0x0000002500007220 */ /* 0x000fc80000400000 */
[----:B------:R-:W-:-:S05]  /*34b0*/  FFMA R0, R29, R36, R0 ;  /* 0x000000241d007223 */ /* 0x000fca0000000000 */
[----:B------:R-:W-:-:S05]  /*34c0*/  F2FP.BF16.F32.PACK_AB R0, RZ, R0 ;  /* 0x00000000ff00723e */ /* 0x000fca00000010ff */
[----:B------:R0:W-:Y:S01]  /*34d0*/  @P3 STG.E.U16 desc[UR48][R2.64+0x12], R0 ;  /* 0x0000120002003986 */ /* 0x0001e2000c101530 */
[----:B------:R-:W-:Y:S05]  /*34e0*/  @!P0 BRA `(.L_x_47) ;  /* 0x0000000000048947 */ /* 0x000fea0003800000 */
[----:B------:R0:W5:Y:S02]  /*34f0*/  LDG.E.LTC128B.U16 R12, desc[UR48][R10.64+0x10] ;  /* 0x000010300a0c7981 */ /* 0x000164000c1e1520 */
.L_x_47:
[----:B------:R-:W-:Y:S05]  /*3500*/  BSYNC B1 ;  /* 0x0000000000017941 */ /* 0x000fea0003800000 */
.L_x_46:
[----:B0----5:R-:W-:Y:S01]  /*3510*/  IMAD.U32 R0, R12, 0x10000, RZ ;  /* 0x000100000c007824 */ /* 0x021fe200078e00ff */
[----:B------:R-:W-:Y:S01]  /*3520*/  ISETP.GT.AND P1, PT, R32, 0x8, P1 ;  /* 0x000000082000780c */ /* 0x000fe20000f24270 */
[----:B--2---:R-:W-:Y:S01]  /*3530*/  @P0 IMAD.MOV.U32 R2, RZ, RZ, R6 ;  /* 0x000000ffff020224 */ /* 0x004fe200078e0006 */
[----:B------:R-:W-:Y:S01]  /*3540*/  BSSY B1, `(.L_x_48) ;  /* 0x0000009000017945 */ /* 0x000fe20003800000 */
[----:B------:R-:W-:-:S04]  /*3550*/  FMUL R3, R0, R37 ;  /* 0x0000002500037220 */ /* 0x000fc80000400000 */
[----:B------:R-:W-:-:S05]  /*3560*/  FFMA R3, R30, R36, R3 ;  /* 0x000000241e037223 */ /* 0x000fca0000000003 */
[----:B------:R-:W-:-:S04]  /*3570*/  F2FP.BF16.F32.PACK_AB R3, RZ, R3 ;  /* 0x00000003ff03723e */ /* 0x000fc800000010ff */
[----:B------:R-:W-:Y:S01]  /*3580*/  PRMT R0, R3, 0x7610, R0 ;  /* 0x0000761003007816 */ /* 0x000fe20000000000 */
[----:B------:R-:W-:-:S05]  /*3590*/  @P0 IMAD.MOV.U32 R3, RZ, RZ, R7 ;  /* 0x000000ffff030224 */ /* 0x000fca00078e0007 */
[----:B------:R0:W-:Y:S01]  /*35a0*/  @P0 STG.E.U16 desc[UR48][R2.64+0x10], R0 ;  /* 0x0000100002000986 */ /* 0x0001e2000c101530 */
[----:B------:R-:W-:Y:S05]  /*35b0*/  @!P1 BRA `(.L_x_49) ;  /* 0x0000000000049947 */ /* 0x000fea0003800000 */
[----:B------:R2:W5:Y:S02]  /*35c0*/  LDG.E.LTC128B.U16 R12, desc[UR48][R10.64+0x12] ;  /* 0x000012300a0c7981 */ /* 0x000564000c1e1520 */
.L_x_49:
[----:B------:R-:W-:Y:S05]  /*35d0*/  BSYNC B1 ;  /* 0x0000000000017941 */ /* 0x000fea0003800000 */
.L_x_48:
[----:B------:R-:W-:Y:S05]  /*35e0*/  @!P1 BRA `(.L_x_50) ;  /* 0x0000000000c89947 */ /* 0x000fea0003800000 */
[----:B-----5:R-:W-:-:S04]  /*35f0*/  IMAD.U32 R12, R12, 0x10000, RZ ;  /* 0x000100000c0c7824 */ /* 0x020fc800078e00ff */
[----:B------:R-:W-:-:S04]  /*3600*/  FMUL R12, R12, R37 ;  /* 0x000000250c0c7220 */ /* 0x000fc80000400000 */
[----:B------:R-:W-:-:S05]  /*3610*/  FFMA R12, R31, R36, R12 ;  /* 0x000000241f0c7223 */ /* 0x000fca000000000c */
[----:B------:R-:W-:-:S05]  /*3620*/  F2FP.BF16.F32.PACK_AB R12, RZ, R12 ;  /* 0x0000000cff0c723e */ /* 0x000fca00000010ff */
[----:B------:R0:W-:Y:S01]  /*3630*/  STG.E.U16 desc[UR48][R6.64+0x12], R12 ;  /* 0x0000120c06007986 */ /* 0x0001e2000c101530 */
[----:B------:R-:W-:Y:S05]  /*3640*/  BRA `(.L_x_50) ;  /* 0x0000000000b07947 */ /* 0x000fea0003800000 */
.L_x_37:
[----:B------:R-:W-:Y:S01]  /*3650*/  ULDC.64 UR4, c[0x0][0x5c0] ;  /* 0x0001700000047ab9 */ /* 0x000fe20000000a00 */
[----:B------:R-:W-:Y:S01]  /*3660*/  ISETP.GT.AND P0, PT, R54, RZ, PT ;  /* 0x000000ff3600720c */ /* 0x000fe20003f04270 */
[-C--:B------:R-:W-:Y:S01]  /*3670*/  FMUL R24, R24, R36.reuse ;  /* 0x0000002418187220 */ /* 0x080fe20000400000 */
[----:B------:R-:W-:Y:S01]  /*3680*/  LEA R2, P5, R14, UR4, 0x1 ;  /* 0x000000040e027c11 */ /* 0x000fe2000f8a08ff */
[-C--:B------:R-:W-:Y:S01]  /*3690*/  FMUL R25, R25, R36.reuse ;  /* 0x0000002419197220 */ /* 0x080fe20000400000 */
[----:B------:R-:W-:Y:S01]  /*36a0*/  ISETP.GT.AND P2, PT, R54, 0x1, PT ;  /* 0x000000013600780c */ /* 0x000fe20003f44270 */
[-C--:B------:R-:W-:Y:S01]  /*36b0*/  FMUL R26, R26, R36.reuse ;  /* 0x000000241a1a7220 */ /* 0x080fe20000400000 */
[----:B------:R-:W-:Y:S01]  /*36c0*/  ISETP.GT.AND P4, PT, R32, RZ, P0 ;  /* 0x000000ff2000720c */ /* 0x000fe20000784270 */
[-C--:B------:R-:W-:Y:S01]  /*36d0*/  FMUL R27, R27, R36.reuse ;  /* 0x000000241b1b7220 */ /* 0x080fe20000400000 */
[----:B------:R-:W-:Y:S01]  /*36e0*/  LEA.HI.X R3, R14, UR5, R55, 0x1, P5 ;  /* 0x000000050e037c11 */ /* 0x000fe2000a8f0c37 */
[-C--:B------:R-:W-:Y:S01]  /*36f0*/  FMUL R28, R28, R36.reuse ;  /* 0x000000241c1c7220 */ /* 0x080fe20000400000 */
[----:B------:R-:W-:Y:S01]  /*3700*/  ISETP.GT.AND P5, PT, R32, RZ, P2 ;  /* 0x000000ff2000720c */ /* 0x000fe200017a4270 */
[----:B------:R-:W-:Y:S01]  /*3710*/  FMUL R29, R29, R36 ;  /* 0x000000241d1d7220 */ /* 0x000fe20000400000 */
[----:B------:R-:W-:Y:S01]  /*3720*/  F2FP.BF16.F32.PACK_AB R24, RZ, R24 ;  /* 0x00000018ff18723e */ /* 0x000fe200000010ff */
[-C--:B------:R-:W-:Y:S01]  /*3730*/  FMUL R30, R30, R36.reuse ;  /* 0x000000241e1e7220 */ /* 0x080fe20000400000 */
[----:B------:R-:W-:Y:S01]  /*3740*/  F2FP.BF16.F32.PACK_AB R25, RZ, R25 ;  /* 0x00000019ff19723e */ /* 0x000fe200000010ff */
[----:B------:R-:W-:Y:S01]  /*3750*/  FMUL R31, R31, R36 ;  /* 0x000000241f1f7220 */ /* 0x000fe20000400000 */
[----:B------:R-:W-:-:S02]  /*3760*/  SHF.L.U64.HI R49, R48, 0x4, R49 ;  /* 0x0000000430317819 */ /* 0x000fc40000010231 */
[C---:B------:R-:W-:Y:S01]  /*3770*/  ISETP.GT.AND P3, PT, R54.reuse, 0x8, PT ;  /* 0x000000083600780c */ /* 0x040fe20003f64270 */
[----:B------:R-:W-:Y:S01]  /*3780*/  @P4 STG.E.U16 desc[UR48][R2.64], R24 ;  /* 0x0000001802004986 */ /* 0x000fe2000c101530 */
[----:B------:R-:W-:Y:S02]  /*3790*/  ISETP.GT.AND P1, PT, R54, 0x9, PT ;  /* 0x000000093600780c */ /* 0x000fe40003f24270 */
[----:B------:R-:W-:Y:S01]  /*37a0*/  ISETP.GT.AND P0, PT, R32, 0x8, P0 ;  /* 0x000000082000780c */ /* 0x000fe20000704270 */
[----:B------:R-:W-:Y:S01]  /*37b0*/  @P5 STG.E.U16 desc[UR48][R2.64+0x2], R25 ;  /* 0x0000021902005986 */ /* 0x000fe2000c101530 */
[----:B------:R-:W-:Y:S02]  /*37c0*/  LEA R4, P5, R48, R2, 0x4 ;  /* 0x0000000230047211 */ /* 0x000fe400078a20ff */
[C---:B------:R-:W-:Y:S02]  /*37d0*/  ISETP.GT.AND P2, PT, R32.reuse, 0x8, P2 ;  /* 0x000000082000780c */ /* 0x040fe40001744270 */
[C---:B------:R-:W-:Y:S01]  /*37e0*/  ISETP.GT.AND P4, PT, R32.reuse, RZ, P3 ;  /* 0x000000ff2000720c */ /* 0x040fe20001f84270 */
[----:B------:R-:W-:Y:S01]  /*37f0*/  IMAD.X R5, R49, 0x1, R3, P5 ;  /* 0x0000000131057824 */ /* 0x000fe200028e0603 */
[----:B------:R-:W-:-:S02]  /*3800*/  ISETP.GT.AND P5, PT, R32, RZ, P1 ;  /* 0x000000ff2000720c */ /* 0x000fc40000fa4270 */
[C---:B------:R-:W-:Y:S02]  /*3810*/  ISETP.GT.AND P3, PT, R32.reuse, 0x8, P3 ;  /* 0x000000082000780c */ /* 0x040fe40001f64270 */
[----:B------:R-:W-:Y:S02]  /*3820*/  F2FP.BF16.F32.PACK_AB R26, RZ, R26 ;  /* 0x0000001aff1a723e */ /* 0x000fe400000010ff */
[----:B------:R-:W-:Y:S02]  /*3830*/  F2FP.BF16.F32.PACK_AB R27, RZ, R27 ;  /* 0x0000001bff1b723e */ /* 0x000fe400000010ff */
[----:B------:R-:W-:Y:S01]  /*3840*/  ISETP.GT.AND P1, PT, R32, 0x8, P1 ;  /* 0x000000082000780c */ /* 0x000fe20000f24270 */
[----:B------:R-:W-:Y:S01]  /*3850*/  @P0 STG.E.U16 desc[UR48][R4.64], R26 ;  /* 0x0000001a04000986 */ /* 0x000fe2000c101530 */
[----:B------:R-:W-:Y:S02]  /*3860*/  F2FP.BF16.F32.PACK_AB R28, RZ, R28 ;  /* 0x0000001cff1c723e */ /* 0x000fe400000010ff */
[----:B------:R-:W-:Y:S01]  /*3870*/  F2FP.BF16.F32.PACK_AB R29, RZ, R29 ;  /* 0x0000001dff1d723e */ /* 0x000fe200000010ff */
[----:B------:R-:W-:Y:S01]  /*3880*/  @P2 STG.E.U16 desc[UR48][R4.64+0x2], R27 ;  /* 0x0000021b04002986 */ /* 0x000fe2000c101530 */
[----:B------:R-:W-:-:S02]  /*3890*/  F2FP.BF16.F32.PACK_AB R30, RZ, R30 ;  /* 0x0000001eff1e723e */ /* 0x000fc400000010ff */
[----:B------:R-:W-:Y:S01]  /*38a0*/  F2FP.BF16.F32.PACK_AB R31, RZ, R31 ;  /* 0x0000001fff1f723e */ /* 0x000fe200000010ff */
[----:B------:R-:W-:Y:S04]  /*38b0*/  @P4 STG.E.U16 desc[UR48][R2.64+0x10], R28 ;  /* 0x0000101c02004986 */ /* 0x000fe8000c101530 */
[----:B------:R0:W-:Y:S02]  /*38c0*/  @P5 STG.E.U16 desc[UR48][R2.64+0x12], R29 ;  /* 0x0000121d02005986 */ /* 0x0001e4000c101530 */
[----:B0-----:R-:W-:Y:S02]  /*38d0*/  @P3 IMAD.MOV.U32 R2, RZ, RZ, R4 ;  /* 0x000000ffff023224 */ /* 0x001fe400078e0004 */
[----:B------:R-:W-:-:S05]  /*38e0*/  @P3 IMAD.MOV.U32 R3, RZ, RZ, R5 ;  /* 0x000000ffff033224 */ /* 0x000fca00078e0005 */
[----:B------:R0:W-:Y:S04]  /*38f0*/  @P3 STG.E.U16 desc[UR48][R2.64+0x10], R30 ;  /* 0x0000101e02003986 */ /* 0x0001e8000c101530 */
[----:B------:R0:W-:Y:S02]  /*3900*/  @P1 STG.E.U16 desc[UR48][R4.64+0x12], R31 ;  /* 0x0000121f04001986 */ /* 0x0001e4000c101530 */
.L_x_50:
[----:B------:R-:W-:Y:S05]  /*3910*/  BSYNC B0 ;  /* 0x0000000000007941 */ /* 0x000fea0003800000 */
.L_x_36:
[----:B------:R-:W-:Y:S01]  /*3920*/  LEA R22, P0, R16, R22, 0x1 ;  /* 0x0000001610167211 */ /* 0x000fe200078008ff */
[----:B------:R-:W-:Y:S01]  /*3930*/  ULDC.64 UR4, c[0x0][0x650] ;  /* 0x0001940000047ab9 */ /* 0x000fe20000000a00 */
[----:B0-----:R-:W-:Y:S02]  /*3940*/  IMAD.U32 R0, RZ, RZ, UR45 ;  /* 0x0000002dff007e24 */ /* 0x001fe4000f8e00ff */
[----:B------:R-:W-:Y:S02]  /*3950*/  IMAD.MOV.U32 R32, RZ, RZ, -0x1 ;  /* 0xffffffffff207424 */ /* 0x000fe400078e00ff */
[----:B------:R-:W-:Y:S01]  /*3960*/  IMAD.X R19, R44, 0x1, R19, P0 ;  /* 0x000000012c137824 */ /* 0x000fe200000e0613 */
[----:B------:R-:W-:Y:S01]  /*3970*/  ISETP.GE.U32.AND P0, PT, R22, UR4, PT ;  /* 0x0000000416007c0c */ /* 0x000fe2000bf06070 */
[----:B------:R0:W-:Y:S01]  /*3980*/  SYNCS.ARRIVE.TRANS64.A1T0 RZ, [R0+UR41], RZ ;  /* 0x000000ff00ff79a7 */ /* 0x0001e20008100029 */
[----:B------:R-:W-:Y:S02]  /*3990*/  IMAD.MOV.U32 R2, RZ, RZ, -0x1 ;  /* 0xffffffffff027424 */ /* 0x000fe400078e00ff */
[----:B------:R-:W-:Y:S01]  /*39a0*/  ISETP.GE.U32.AND.EX P0, PT, R19, UR5, PT, P0 ;  /* 0x0000000513007c0c */ /* 0x000fe2000bf06100 */
[----:B------:R-:W-:Y:S01]  /*39b0*/  IMAD.MOV.U32 R33, RZ, RZ, -0x1 ;  /* 0xffffffffff217424 */ /* 0x000fe200078e00ff */
[----:B0-----:R-:W-:-:S11]  /*39c0*/  PRMT R0, RZ, 0x7610, R0 ;  /* 0x00007610ff007816 */ /* 0x001fd60000000000 */
[----:B------:R-:W-:Y:S05]  /*39d0*/  @P0 BRA `(.L_x_51) ;  /* 0x00000004006c0947 */ /* 0x000fea0003800000 */
[----:B--23--:R-:W0:Y:S01]  /*39e0*/  S2R R10, SR_CTAID.X ;  /* 0x00000000000a7919 */ /* 0x00ce220000002500 */
[----:B------:R-:W2:Y:S01]  /*39f0*/  LDC.64 R8, c[0x0][0x628] ;  /* 0x00018a00ff087b82 */ /* 0x000ea20000000a00 */
[----:B------:R-:W-:Y:S01]  /*3a00*/  ULDC UR4, c[0x0][0x150] ;  /* 0x0000540000047ab9 */ /* 0x000fe20000000800 */
[----:B------:R-:W-:Y:S01]  /*3a10*/  IMAD.MOV.U32 R6, RZ, RZ, R22 ;  /* 0x000000ffff067224 */ /* 0x000fe200078e0016 */
[----:B------:R-:W3:Y:S01]  /*3a20*/  S2R R20, SR_CTAID.Y ;  /* 0x0000000000147919 */ /* 0x000ee20000002600 */
[----:B------:R-:W-:-:S04]  /*3a30*/  IMAD.MOV.U32 R7, RZ, RZ, R19 ;  /* 0x000000ffff077224 */ /* 0x000fc800078e0013 */
[----:B-1--4-:R-:W1:Y:S08]  /*3a40*/  LDC R15, c[0x0][0x144] ;  /* 0x00005100ff0f7b82 */ /* 0x012e700000000800 */
[----:B------:R-:W4:Y:S08]  /*3a50*/  LDC R0, c[0x0][0x630] ;  /* 0x00018c00ff007b82 */ /* 0x000f300000000800 */
[----:B-----5:R-:W1:Y:S01]  /*3a60*/  LDC.64 R12, c[0x0][0x620] ;  /* 0x00018800ff0c7b82 */ /* 0x020e620000000a00 */
[----:B--2---:R-:W-:-:S04]  /*3a70*/  ISETP.NE.U32.AND P0, PT, R8, RZ, PT ;  /* 0x000000ff0800720c */ /* 0x004fc80003f05070 */
[----:B------:R-:W-:Y:S02]  /*3a80*/  ISETP.NE.AND.EX P0, PT, R9, RZ, PT, P0 ;  /* 0x000000ff0900720c */ /* 0x000fe40003f05300 */
[----:B0-----:R-:W-:-:S05]  /*3a90*/  I2FP.F32.U32 R2, R10 ;  /* 0x0000000a00027245 */ /* 0x001fca0000201000 */
[----:B------:R-:W-:-:S04]  /*3aa0*/  FMUL R2, R2, UR4 ;  /* 0x0000000402027c20 */ /* 0x000fc80008400000 */
[----:B------:R0:W2:Y:S02]  /*3ab0*/  F2I.U32.TRUNC.NTZ R14, R2 ;  /* 0x00000002000e7305 */ /* 0x0000a4000020f000 */
[----:B---34-:R-:W-:Y:S05]  /*3ac0*/  @!P0 BRA `(.L_x_52) ;  /* 0x0000000000288947 */ /* 0x018fea0003800000 */
[----:B------:R-:W3:Y:S02]  /*3ad0*/  LDC R3, c[0x0][0x634] ;  /* 0x00018d00ff037b82 */ /* 0x000ee40000000800 */
[----:B---3--:R-:W-:-:S05]  /*3ae0*/  IADD3 R7, P0, R22, R3, RZ ;  /* 0x0000000316077210 */ /* 0x008fca0007f1e0ff */
[----:B------:R-:W-:-:S04]  /*3af0*/  IMAD.X R11, RZ, RZ, R19, P0 ;  /* 0x000000ffff0b7224 */ /* 0x000fc800000e0613 */
[----:B0-----:R-:W-:-:S04]  /*3b00*/  IMAD.WIDE.U32 R2, R11, R8, RZ ;  /* 0x000000080b027225 */ /* 0x001fc800078e00ff */
[----:B------:R-:W-:-:S04]  /*3b10*/  IMAD.WIDE.U32 R4, P0, R7, R9, R2 ;  /* 0x0000000907047225 */ /* 0x000fc80007800002 */
[----:B------:R-:W-:-:S04]  /*3b20*/  IMAD.WIDE.U32 R2, R7, R8, RZ ;  /* 0x0000000807027225 */ /* 0x000fc800078e00ff */
[----:B------:R-:W-:Y:S01]  /*3b30*/  IMAD.X R7, RZ, RZ, RZ, P0 ;  /* 0x000000ffff077224 */ /* 0x000fe200000e06ff */
[----:B------:R-:W-:Y:S01]  /*3b40*/  IADD3 RZ, P0, R3, R4, RZ ;  /* 0x0000000403ff7210 */ /* 0x000fe20007f1e0ff */
[----:B------:R-:W-:-:S04]  /*3b50*/  IMAD.MOV.U32 R6, RZ, RZ, R5 ;  /* 0x000000ffff067224 */ /* 0x000fc800078e0005 */
[----:B------:R-:W-:-:S08]  /*3b60*/  IMAD.WIDE.U32.X R6, R11, R9, R6, P0 ;  /* 0x000000090b067225 */ /* 0x000fd000000e0406 */
.L_x_52:
[-CC-:B------:R-:W-:Y:S01]  /*3b70*/  SHF.R.U64 R33, R6, R0.reuse, R7.reuse ;  /* 0x0000000006217219 */ /* 0x180fe20000001207 */
[----:B------:R-:W3:Y:S01]  /*3b80*/  LDC.64 R26, c[0x0][0x640] ;  /* 0x00019000ff1a7b82 */ /* 0x000ee20000000a00 */
[----:B------:R-:W-:Y:S01]  /*3b90*/  SHF.R.U32.HI R0, RZ, R0, R7 ;  /* 0x00000000ff007219 */ /* 0x000fe20000011607 */
[----:B0-----:R-:W-:Y:S01]  /*3ba0*/  IMAD.MOV.U32 R2, RZ, RZ, R22 ;  /* 0x000000ffff027224 */ /* 0x001fe200078e0016 */
[----:B------:R-:W-:Y:S01]  /*3bb0*/  IADD3 R5, P0, RZ, -R33, RZ ;  /* 0x80000021ff057210 */ /* 0x000fe20007f1e0ff */
[----:B--2---:R-:W-:Y:S01]  /*3bc0*/  IMAD.MOV R14, RZ, RZ, -R14 ;  /* 0x000000ffff0e7224 */ /* 0x004fe200078e0a0e */
[----:B------:R-:W-:Y:S01]  /*3bd0*/  ULDC UR4, c[0x0][0x154] ;  /* 0x0000550000047ab9 */ /* 0x000fe20000000800 */
[----:B------:R-:W-:Y:S02]  /*3be0*/  IMAD.MOV.U32 R7, RZ, RZ, 0x1 ;  /* 0x00000001ff077424 */ /* 0x000fe400078e00ff */
[----:B------:R-:W0:Y:S01]  /*3bf0*/  LDC R4, c[0x0][0x618] ;  /* 0x00018600ff047b82 */ /* 0x000e220000000800 */
[----:B------:R-:W-:-:S02]  /*3c00*/  IMAD.X R3, RZ, RZ, ~R0, P0 ;  /* 0x000000ffff037224 */ /* 0x000fc400000e0e00 */
[----:B-1----:R-:W-:Y:S02]  /*3c10*/  IMAD R15, R15, R14, R10 ;  /* 0x0000000e0f0f7224 */ /* 0x002fe400078e020a */
[-C--:B------:R-:W-:Y:S02]  /*3c20*/  IMAD R0, R3, R12.reuse, RZ ;  /* 0x0000000c03007224 */ /* 0x080fe400078e02ff */
[----:B------:R-:W-:Y:S01]  /*3c30*/  IMAD.MOV.U32 R3, RZ, RZ, R19 ;  /* 0x000000ffff037224 */ /* 0x000fe200078e0013 */
[----:B------:R-:W1:Y:S01]  /*3c40*/  LDC R6, c[0x0][0x608] ;  /* 0x00018200ff067b82 */ /* 0x000e620000000800 */
[----:B------:R-:W-:-:S04]  /*3c50*/  IMAD.WIDE.U32 R2, R5, R12, R2 ;  /* 0x0000000c05027225 */ /* 0x000fc800078e0002 */
[----:B------:R-:W-:-:S03]  /*3c60*/  IMAD R5, R5, R13, R0 ;  /* 0x0000000d05057224 */ /* 0x000fc600078e0200 */
[----:B------:R-:W2:Y:S01]  /*3c70*/  LDC R24, c[0x0][0x658] ;  /* 0x00019600ff187b82 */ /* 0x000ea20000000800 */
[----:B------:R-:W-:Y:S01]  /*3c80*/  I2FP.F32.U32 R0, R20 ;  /* 0x0000001400007245 */ /* 0x000fe20000201000 */
[----:B------:R-:W-:Y:S01]  /*3c90*/  IMAD.IADD R3, R3, 0x1, R5 ;  /* 0x0000000103037824 */ /* 0x000fe200078e0205 */
[----:B---3--:R-:W-:Y:S01]  /*3ca0*/  ISETP.NE.U32.AND P0, PT, R26, RZ, PT ;  /* 0x000000ff1a00720c */ /* 0x008fe20003f05070 */
[----:B------:R-:W-:Y:S02]  /*3cb0*/  IMAD.MOV.U32 R5, RZ, RZ, -0x1 ;  /* 0xffffffffff057424 */ /* 0x000fe400078e00ff */
[----:B------:R-:W-:Y:S02]  /*3cc0*/  FMUL R0, R0, UR4 ;  /* 0x0000000400007c20 */ /* 0x000fe40008400000 */
[----:B------:R-:W3:Y:S01]  /*3cd0*/  LDC R13, c[0x0][0x148] ;  /* 0x00005200ff0d7b82 */ /* 0x000ee20000000800 */
[----:B0-----:R-:W-:Y:S01]  /*3ce0*/  SHF.R.U64 R10, R2, R4, R3 ;  /* 0x00000004020a7219 */ /* 0x001fe20000001203 */
[----:B------:R0:W4:Y:S01]  /*3cf0*/  F2I.U32.TRUNC.NTZ R12, R0 ;  /* 0x00000000000c7305 */ /* 0x000122000020f000 */
[----:B------:R-:W-:-:S02]  /*3d00*/  ISETP.NE.AND.EX P0, PT, R27, RZ, PT, P0 ;  /* 0x000000ff1b00720c */ /* 0x000fc40003f05300 */
[----:B------:R-:W-:-:S03]  /*3d10*/  SHF.R.U32.HI R3, RZ, R4, R3 ;  /* 0x00000004ff037219 */ /* 0x000fc60000011603 */
[----:B------:R-:W0:Y:S01]  /*3d20*/  LDC R14, c[0x0][0x600] ;  /* 0x00018000ff0e7b82 */ /* 0x000e220000000800 */
[-CC-:B-1----:R-:W-:Y:S02]  /*3d30*/  SHF.R.U64 R8, R10, R6.reuse, R3.reuse ;  /* 0x000000060a087219 */ /* 0x182fe40000001203 */
[----:B------:R-:W-:-:S05]  /*3d40*/  SHF.R.U32.HI R3, RZ, R6, R3 ;  /* 0x00000006ff037219 */ /* 0x000fca0000011603 */
[----:B------:R-:W1:Y:S01]  /*3d50*/  LDC R25, c[0x0][0x648] ;  /* 0x00019200ff197b82 */ /* 0x000e620000000800 */
[-CC-:B--2---:R-:W-:Y:S02]  /*3d60*/  SHF.R.U64 R11, R8, R24.reuse, R3.reuse ;  /* 0x00000018080b7219 */ /* 0x184fe40000001203 */
[-C--:B------:R-:W-:Y:S02]  /*3d70*/  SHF.L.U32 R5, R5, R24.reuse, RZ ;  /* 0x0000001805057219 */ /* 0x080fe400000006ff */
[-C--:B------:R-:W-:Y:S01]  /*3d80*/  SHF.R.U32.HI R3, RZ, R24.reuse, R3 ;  /* 0x00000018ff037219 */ /* 0x080fe20000011603 */
[----:B------:R-:W-:Y:S01]  /*3d90*/  IMAD.MOV.U32 R2, RZ, RZ, R11 ;  /* 0x000000ffff027224 */ /* 0x000fe200078e000b */
[----:B------:R-:W-:Y:S01]  /*3da0*/  SHF.L.U32 R32, R7, R24, RZ ;  /* 0x0000001807207219 */ /* 0x000fe200000006ff */
[----:B------:R-:W2:Y:S01]  /*3db0*/  LDC R28, c[0x0][0x638] ;  /* 0x00018e00ff1c7b82 */ /* 0x000ea20000000800 */
[----:B------:R-:W-:-:S07]  /*3dc0*/  LOP3.LUT R21, RZ, R5, RZ, 0x33, !PT ;  /* 0x00000005ff157212 */ /* 0x000fce00078e33ff */
[----:B------:R-:W0:Y:S01]  /*3dd0*/  LDC R29, c[0x0][0x610] ;  /* 0x00018400ff1d7b82 */ /* 0x000e220000000800 */
[----:B----4-:R-:W-:Y:S05]  /*3de0*/  @!P0 BRA `(.L_x_53) ;  /* 0x0000000000288947 */ /* 0x010fea0003800000 */
[----:B0-----:R-:W0:Y:S02]  /*3df0*/  LDC R0, c[0x0][0x64c] ;  /* 0x00019300ff007b82 */ /* 0x001e240000000800 */
        /* <DEDUP_REMOVED lines=9> */
.L_x_53:
[----:B------:R-:W-:Y:S01]  /*3e90*/  ISETP.NE.AND P0, PT, R23, 0x1, PT ;  /* 0x000000011700780c */ /* 0x000fe20003f05270 */
[----:B0-----:R-:W-:Y:S01]  /*3ea0*/  VIADD R5, R14, 0xffffffff ;  /* 0xffffffff0e057836 */ /* 0x001fe20000000000 */
[----:B-1----:R-:W-:Y:S01]  /*3eb0*/  SHF.R.U64 R0, R2, R25, R3 ;  /* 0x0000001902007219 */ /* 0x002fe20000001203 */
[----:B------:R-:W-:Y:S01]  /*3ec0*/  IMAD.MOV R12, RZ, RZ, -R12 ;  /* 0x000000ffff0c7224 */ /* 0x000fe200078e0a0c */
[----:B------:R-:W-:-:S03]  /*3ed0*/  LOP3.LUT R3, R8, R21, RZ, 0xc0, !PT ;  /* 0x0000001508037212 */ /* 0x000fc600078ec0ff */
[----:B------:R-:W-:Y:S02]  /*3ee0*/  IMAD.MOV R2, RZ, RZ, -R0 ;  /* 0x000000ffff027224 */ /* 0x000fe400078e0a00 */
[----:B------:R-:W-:Y:S01]  /*3ef0*/  IMAD R32, R32, R0, R3 ;  /* 0x0000000020207224 */ /* 0x000fe200078e0203 */
[----:B------:R-:W-:Y:S01]  /*3f00*/  LOP3.LUT R3, R10, R5, RZ, 0xc0, !PT ;  /* 0x000000050a037212 */ /* 0x000fe200078ec0ff */
[----:B--2---:R-:W-:Y:S02]  /*3f10*/  IMAD R0, R2, R28, R11 ;  /* 0x0000001c02007224 */ /* 0x004fe400078e020b */
[----:B---3--:R-:W-:Y:S02]  /*3f20*/  @P0 IMAD R15, R13, R12, R20 ;  /* 0x0000000c0d0f0224 */ /* 0x008fe400078e0214 */
[----:B------:R-:W-:Y:S02]  /*3f30*/  IMAD.MOV.U32 R2, RZ, RZ, 0x1 ;  /* 0x00000001ff027424 */ /* 0x000fe400078e00ff */
[----:B------:R-:W-:-:S02]  /*3f40*/  IMAD R32, R32, R29, R15 ;  /* 0x0000001d20207224 */ /* 0x000fc400078e020f */
[----:B------:R-:W-:Y:S01]  /*3f50*/  IMAD R3, R0, R14, R3 ;  /* 0x0000000e00037224 */ /* 0x000fe200078e0203 */
[----:B------:R-:W-:-:S04]  /*3f60*/  PRMT R0, R2, 0x7610, R0 ;  /* 0x0000761002007816 */ /* 0x000fc80000000000 */
[----:B------:R-:W-:Y:S02]  /*3f70*/  SEL R2, R3, R32, !P0 ;  /* 0x0000002003027207 */ /* 0x000fe40004000000 */
[----:B------:R-:W-:-:S07]  /*3f80*/  SEL R32, R32, R3, !P0 ;  /* 0x0000000320207207 */ /* 0x000fce0004000000 */
.L_x_51:
[----:B------:R-:W-:Y:S02]  /*3f90*/  LOP3.LUT P0, RZ, R0, 0xff, RZ, 0xc0, !PT ;  /* 0x000000ff00ff7812 */ /* 0x000fe4000780c0ff */
[----:B------:R-:W-:-:S11]  /*3fa0*/  LOP3.LUT R45, R45, 0x1, RZ, 0x3c, !PT ;  /* 0x000000012d2d7812 */ /* 0x000fd600078e3cff */
[----:B------:R-:W-:Y:S05]  /*3fb0*/  @P0 BRA `(.L_x_54) ;  /* 0xffffffd400ec0947 */ /* 0x000fea000383ffff */
[----:B------:R-:W-:Y:S05]  /*3fc0*/  EXIT ;  /* 0x000000000000794d */ /* 0x000fea0003800000 */
.L_x_17:
[----:B------:R-:W-:-:S08]  /*3fd0*/  ISETP.NE.AND P0, PT, R5, RZ, PT ;  /* 0x000000ff0500720c */ /* 0x000fd00003f05270 */
[----:B-----5:R-:W0:-:S00]  /*3fe0*/  USETMAXREG.DEALLOC.CTAPOOL 0x28 ;  /* 0x00000028000079c8 */ /* 0x020e0000080e0500 */
[----:B------:R-:W-:Y:S05]  /*3ff0*/  @P0 EXIT ;  /* 0x000000000000094d */ /* 0x000fea0003800000 */
[----:B0-----:R-:W-:Y:S01]  /*4000*/  LOP3.LUT P0, RZ, R9, 0xff, RZ, 0xc0, !PT ;  /* 0x000000ff09ff7812 */ /* 0x001fe2000780c0ff */
[----:B------:R-:W-:Y:S02]  /*4010*/  IMAD.MOV.U32 R6, RZ, RZ, 0x1 ;  /* 0x00000001ff067424 */ /* 0x000fe400078e00ff */
[----:B------:R-:W-:-:S10]  /*4020*/  IMAD.MOV.U32 R7, RZ, RZ, RZ ;  /* 0x000000ffff077224 */ /* 0x000fd400078e00ff */
[----:B------:R-:W-:Y:S05]  /*4030*/  @!P0 BRA `(.L_x_55) ;  /* 0x0000000c00b88947 */ /* 0x000fea0003800000 */
[----:B------:R-:W0:Y:S01]  /*4040*/  S2R R10, SR_CgaCtaId ;  /* 0x00000000000a7919 */ /* 0x000e220000008800 */
[----:B------:R-:W-:Y:S01]  /*4050*/  LOP3.LUT P0, RZ, R4, 0x1f, RZ, 0xc0, !PT ;  /* 0x0000001f04ff7812 */ /* 0x000fe2000780c0ff */
[----:B------:R-:W-:Y:S01]  /*4060*/  ULDC UR21, c[0x0][0x658] ;  /* 0x0001960000157ab9 */ /* 0x000fe20000000800 */
[----:B------:R-:W-:Y:S01]  /*4070*/  UMOV UR4, 0xffffffff ;  /* 0xffffffff00047882 */ /* 0x000fe20000000000 */
[----:B------:R-:W-:Y:S01]  /*4080*/  BSSY B0, `(.L_x_55) ;  /* 0x00000e9000007945 */ /* 0x000fe20003800000 */
[----:B------:R-:W-:Y:S01]  /*4090*/  USHF.L.U32 UR4, UR4, UR21, URZ ;  /* 0x0000001504047299 */ /* 0x000fe2000800063f */
[C---:B------:R-:W-:Y:S01]  /*40a0*/  ISETP.NE.AND P2, PT, R3.reuse, RZ, PT ;  /* 0x000000ff0300720c */ /* 0x040fe20003f45270 */
[----:B------:R-:W-:Y:S01]  /*40b0*/  IMAD.MOV.U32 R9, RZ, RZ, 0x1 ;  /* 0x00000001ff097424 */ /* 0x000fe200078e00ff */
[----:B------:R-:W-:Y:S01]  /*40c0*/  ISETP.NE.OR P0, PT, R3, RZ, !P0 ;  /* 0x000000ff0300720c */ /* 0x000fe20004705670 */
[----:B------:R-:W-:Y:S01]  /*40d0*/  IMAD.MOV.U32 R6, RZ, RZ, 0x1 ;  /* 0x00000001ff067424 */ /* 0x000fe200078e00ff */
[----:B------:R-:W-:Y:S01]  /*40e0*/  LOP3.LUT R8, R18, 0x2, RZ, 0xfc, !PT ;  /* 0x0000000212087812 */ /* 0x000fe200078efcff */
[----:B------:R-:W-:Y:S01]  /*40f0*/  IMAD.MOV.U32 R7, RZ, RZ, RZ ;  /* 0x000000ffff077224 */ /* 0x000fe200078e00ff */
[----:B------:R-:W-:Y:S01]  /*4100*/  ULDC UR13, c[0x0][0x600] ;  /* 0x00018000000d7ab9 */ /* 0x000fe20000000800 */
[----:B------:R-:W-:Y:S01]  /*4110*/  UMOV UR5, 0x1 ;  /* 0x0000000100057882 */ /* 0x000fe20000000000 */
[----:B------:R-:W-:-:S02]  /*4120*/  UIADD3 UR30, UR37, 0x1, URZ ;  /* 0x00000001251e7890 */ /* 0x000fc4000fffe03f */
[----:B------:R-:W-:Y:S02]  /*4130*/  UIADD3 UR13, UR13, -0x1, URZ ;  /* 0xffffffff0d0d7890 */ /* 0x000fe4000fffe03f */
[----:B------:R-:W-:Y:S02]  /*4140*/  USHF.L.U32 UR21, UR5, UR21, URZ ;  /* 0x0000001505157299 */ /* 0x000fe4000800063f */
[----:B------:R-:W-:Y:S01]  /*4150*/  ULOP3.LUT UR29, URZ, UR4, URZ, 0x33, !UPT ;  /* 0x000000043f1d7292 */ /* 0x000fe2000f8e333f */
[----:B------:R-:W-:Y:S01]  /*4160*/  ULDC.64 UR22, c[0x0][0x198] ;  /* 0x0000660000167ab9 */ /* 0x000fe20000000a00 */
[C---:B0-----:R-:W-:Y:S02]  /*4170*/  IMAD.SHL.U32 R11, R10.reuse, 0x8, RZ ;  /* 0x000000080a0b7824 */ /* 0x041fe400078e00ff */
[----:B------:R-:W-:-:S03]  /*4180*/  IMAD.SHL.U32 R10, R10, 0x200, RZ ;  /* 0x000002000a0a7824 */ /* 0x000fc600078e00ff */
[----:B------:R-:W-:Y:S02]  /*4190*/  LOP3.LUT R11, R11, 0x8, RZ, 0xc0, !PT ;  /* 0x000000080b0b7812 */ /* 0x000fe400078ec0ff */
[----:B------:R-:W-:-:S07]  /*41a0*/  LOP3.LUT R10, R10, 0x200, RZ, 0xc0, !PT ;  /* 0x000002000a0a7812 */ /* 0x000fce00078ec0ff */
.L_x_67:
[----:B------:R-:W-:-:S03]  /*41b0*/  UMOV UR4, 0xffffffff ;  /* 0xffffffff00047882 */ /* 0x000fc60000000000 */
[----:B------:R-:W-:Y:S05]  /*41c0*/  BRA.DIV UR4, `(.L_x_56) ;  /* 0x0000001204947947 */ /* 0x000fea000b800000 */
[----:B------:R-:W-:-:S13]  /*41d0*/  ELECT P6, URZ, PT ;  /* 0x00000000003f782f */ /* 0x000fda00038c0000 */
.L_x_81:
[----:B------:R-:W0:Y:S01]  /*41e0*/  LDC R3, c[0x0][0x28c] ;  /* 0x0000a300ff037b82 */ /* 0x000e220000000800 */
[----:B------:R-:W-:Y:S01]  /*41f0*/  BSSY B1, `(.L_x_57) ;  /* 0x000005b000017945 */ /* 0x000fe20003800000 */
[----:B0-----:R-:W-:-:S13]  /*4200*/  ISETP.LT.OR P6, PT, R3, 0x1, !P6 ;  /* 0x000000010300780c */ /* 0x001fda00077c1670 */
[----:B------:R-:W-:Y:S05]  /*4210*/  @P6 BRA `(.L_x_58) ;  /* 0x0000000400606947 */ /* 0x000fea0003800000 */
[----:B------:R-:W-:Y:S02]  /*4220*/  IMAD R12, R2, 0x10, R11 ;  /* 0x00000010020c7824 */ /* 0x000fe400078e020b */
[----:B------:R-:W-:Y:S02]  /*4230*/  IMAD.SHL.U32 R32, R32, 0x40, RZ ;  /* 0x0000004020207824 */ /* 0x000fe400078e00ff */
[----:B------:R-:W-:Y:S02]  /*4240*/  IMAD.MOV.U32 R15, RZ, RZ, RZ ;  /* 0x000000ffff0f7224 */ /* 0x000fe400078e00ff */
[----:B------:R-:W-:Y:S02]  /*4250*/  IMAD.U32 R20, RZ, RZ, UR30 ;  /* 0x0000001eff147e24 */ /* 0x000fe4000f8e00ff */
[----:B------:R-:W-:Y:S02]  /*4260*/  IMAD.MOV.U32 R2, RZ, RZ, R6 ;  /* 0x000000ffff027224 */ /* 0x000fe400078e0006 */
[----:B------:R-:W-:-:S07]  /*4270*/  IMAD.MOV.U32 R3, RZ, RZ, R7 ;  /* 0x000000ffff037224 */ /* 0x000fce00078e0007 */
.L_x_62:
[----:B------:R-:W0:Y:S01]  /*4280*/  S2R R5, SR_CgaCtaId ;  /* 0x0000000000057919 */ /* 0x000e220000008800 */
[----:B------:R-:W-:-:S04]  /*4290*/  MOV R4, 0x400 ;  /* 0x0000040000047802 */ /* 0x000fc80000000f00 */
[----:B0-----:R-:W-:Y:S02]  /*42a0*/  LEA R14, R5, R4, 0x18 ;  /* 0x00000004050e7211 */ /* 0x001fe400078ec0ff */
[----:B------:R-:W-:Y:S01]  /*42b0*/  SHF.L.U32 R4, R2, 0x1f, RZ ;  /* 0x0000001f02047819 */ /* 0x000fe200000006ff */
[----:B------:R-:W0:Y:S02]  /*42c0*/  @!P2 LDC R5, c[0x0][0x500] ;  /* 0x00014000ff05ab82 */ /* 0x000e240000000800 */
[----:B------:R-:W-:-:S04]  /*42d0*/  IMAD R13, R3, 0x8, R14 ;  /* 0x00000008030d7824 */ /* 0x000fc800078e020e */
[----:B------:R-:W1:Y:S02]  /*42e0*/  SYNCS.PHASECHK.TRANS64.TRYWAIT P1, [R13+URZ+0x28], R4 ;  /* 0x000028040d0075a7 */ /* 0x000e64000802017f */
[----:B-1----:R-:W-:Y:S05]  /*42f0*/  @!P1 BRA `(.L_x_59) ;  /* 0x0000001000689947 */ /* 0x002fea0003800000 */
.L_x_82:
[----:B-1----:R-:W-:Y:S01]  /*4300*/  PRMT R4, R8, 0x9910, RZ ;  /* 0x0000991008047816 */ /* 0x002fe200000000ff */
[----:B0-----:R0:W-:Y:S03]  /*4310*/  @!P2 SYNCS.ARRIVE.TRANS64 RZ, [R13+URZ], R5 ;  /* 0x000000050dffa9a7 */ /* 0x0011e6000800003f */
[----:B------:R-:W-:-:S13]  /*4320*/  ISETP.NE.AND P1, PT, R4, 0x2, PT ;  /* 0x000000020400780c */ /* 0x000fda0003f25270 */
[----:B0-----:R-:W-:Y:S05]  /*4330*/  @P1 BRA `(.L_x_60) ;  /* 0x0000000000041947 */ /* 0x001fea0003800000 */
[----:B------:R-:W-:Y:S01]  /*4340*/  BPT.TRAP 0x1 ;  /* 0x000000040000795c */ /* 0x000fe20000300000 */
.L_x_60:
[----:B------:R-:W-:Y:S05]  /*4350*/  @P0 BRA `(.L_x_61) ;  /* 0x0000000000040947 */ /* 0x000fea0003800000 */
[----:B------:R-:W-:Y:S01]  /*4360*/  BPT.TRAP 0x1 ;  /* 0x000000040000795c */ /* 0x000fe20000300000 */
.L_x_61:
[----:B------:R-:W-:Y:S01]  /*4370*/  IMAD R4, R3, 0x8000, R14 ;  /* 0x0000800003047824 */ /* 0x000fe200078e020e */
[----:B------:R-:W-:Y:S01]  /*4380*/  R2UR UR10, R15 ;  /* 0x000000000f0a72ca */ /* 0x000fe200000e0000 */
[----:B------:R-:W-:Y:S01]  /*4390*/  UIADD3 UR14, UP0, UR22, 0xf0, URZ ;  /* 0x000000f0160e7890 */ /* 0x000fe2000ff1e03f */
[----:B------:R-:W-:Y:S01]  /*43a0*/  R2UR UR9, R13 ;  /* 0x000000000d0972ca */ /* 0x000fe200000e0000 */
[----:B------:R-:W-:Y:S01]  /*43b0*/  VIADD R20, R20, 0xffffffff ;  /* 0xffffffff14147836 */ /* 0x000fe20000000000 */
[----:B------:R-:W-:Y:S01]  /*43c0*/  R2UR UR40, R4 ;  /* 0x00000000042872ca */ /* 0x000fe200000e0000 */
[----:B------:R-:W-:Y:S01]  /*43d0*/  IMAD R4, R3, 0x1000, R10 ;  /* 0x0000100003047824 */ /* 0x000fe200078e020a */
[----:B------:R-:W-:Y:S01]  /*43e0*/  R2UR UR11, R32 ;  /* 0x00000000200b72ca */ /* 0x000fe200000e0000 */
[----:B------:R-:W-:Y:S01]  /*43f0*/  UIADD3.X UR15, URZ, UR23, URZ, UP0, !UPT ;  /* 0x000000173f0f7290 */ /* 0x000fe200087fe43f */
[----:B------:R-:W-:Y:S01]  /*4400*/  R2UR UR12, R33 ;  /* 0x00000000210c72ca */ /* 0x000fe200000e0000 */
[----:B------:R-:W-:Y:S01]  /*4410*/  IMAD R4, R4, 0x2, R14 ;  /* 0x0000000204047824 */ /* 0x000fe200078e020e */
[----:B------:R-:W-:Y:S01]  /*4420*/  R2UR UR35, R12 ;  /* 0x000000000c2372ca */ /* 0x000fe200000e0000 */
[----:B------:R-:W-:Y:S01]  /*4430*/  UIADD3 UR4, UP1, UR22, 0x1f0, URZ ;  /* 0x000001f016047890 */ /* 0x000fe2000ff3e03f */
[----:B------:R-:W-:Y:S01]  /*4440*/  ISETP.GT.AND P3, PT, R20, 0x1, PT ;  /* 0x000000011400780c */ /* 0x000fe20003f64270 */
[----:B------:R-:W-:Y:S01]  /*4450*/  UIADD3 UR58, UR10, 0x40, URZ ;  /* 0x000000400a3a7890 */ /* 0x000fe2000fffe03f */
[----:B------:R-:W-:Y:S01]  /*4460*/  R2UR UR18, R4 ;  /* 0x00000000041272ca */ /* 0x000fe200000e0000 */
[----:B------:R-:W-:Y:S01]  /*4470*/  UIADD3 UR50, UR10, 0x80, URZ ;  /* 0x000000800a327890 */ /* 0x000fe2000fffe03f */
[----:B------:R-:W-:Y:S01]  /*4480*/  VIADD R3, R3, 0x1 ;  /* 0x0000000103037836 */ /* 0x000fe20000000000 */
[----:B------:R-:W-:Y:S01]  /*4490*/  UIADD3 UR8, UR40, 0x180, URZ ;  /* 0x0000018028087890 */ /* 0x000fe2000fffe03f */
[----:B------:R-:W-:Y:S01]  /*44a0*/  VIADD R15, R15, 0x100 ;  /* 0x000001000f0f7836 */ /* 0x000fe20000000000 */
[----:B------:R-:W-:-:S02]  /*44b0*/  UIADD3 UR56, UR40, 0x2180, URZ ;  /* 0x0000218028387890 */ /* 0x000fc4000fffe03f */
[----:B------:R-:W-:Y:S01]  /*44c0*/  UIADD3 UR48, UR40, 0x4180, URZ ;  /* 0x0000418028307890 */ /* 0x000fe2000fffe03f */
[C---:B------:R-:W-:Y:S01]  /*44d0*/  ISETP.NE.AND P1, PT, R3.reuse, 0x5, PT ;  /* 0x000000050300780c */ /* 0x040fe20003f25270 */
[----:B------:R-:W-:Y:S02]  /*44e0*/  UIADD3 UR42, UR10, 0xc0, URZ ;  /* 0x000000c00a2a7890 */ /* 0x000fe4000fffe03f */
[----:B------:R-:W-:Y:S01]  /*44f0*/  UIADD3 UR40, UR40, 0x6180, URZ ;  /* 0x0000618028287890 */ /* 0x000fe2000fffe03f */
[----:B------:R-:W-:Y:S01]  /*4500*/  SEL R5, RZ, 0x1, P1 ;  /* 0x00000001ff057807 */ /* 0x000fe20000800000 */
[----:B------:R-:W-:Y:S01]  /*4510*/  UMOV UR6, 0x0 ;  /* 0x0000000000067882 */ /* 0x000fe20000000000 */
[----:B------:R-:W-:Y:S01]  /*4520*/  UMOV UR7, 0x10000000 ;  /* 0x1000000000077882 */ /* 0x000fe20000000000 */
[----:B------:R-:W-:Y:S01]  /*4530*/  UIADD3.X UR5, URZ, UR23, URZ, UP1, !UPT ;  /* 0x000000173f057290 */ /* 0x000fe20008ffe43f */
[----:B------:R0:W-:Y:S01]  /*4540*/  UTMALDG.3D [UR8], [UR14], desc[UR6] ;  /* 0x000006080e0075b4 */ /* 0x0001e20008011000 */
[----:B------:R-:W-:Y:S01]  /*4550*/  UIADD3 UR32, UR18, 0x28180, URZ ;  /* 0x0002818012207890 */ /* 0x000fe2000fffe03f */
[----:B------:R-:W-:Y:S01]  /*4560*/  LOP3.LUT R2, R2, R5, RZ, 0x3c, !PT ;  /* 0x0000000502027212 */ /* 0x000fe200078e3cff */
[----:B------:R-:W-:Y:S01]  /*4570*/  UIADD3 UR24, UR18, 0x28980, URZ ;  /* 0x0002898012187890 */ /* 0x000fe2000fffe03f */
[----:B------:R-:W-:Y:S01]  /*4580*/  SEL R3, R3, RZ, P1 ;  /* 0x000000ff03037207 */ /* 0x000fe20000800000 */
[----:B------:R-:W-:Y:S01]  /*4590*/  UIADD3 UR16, UR18, 0x29180, URZ ;  /* 0x0002918012107890 */ /* 0x000fe2000fffe03f */
[----:B------:R-:W-:Y:S01]  /*45a0*/  UMOV UR57, UR9 ;  /* 0x0000000900397c82 */ /* 0x000fe20008000000 */
        /* <DEDUP_REMOVED lines=8> */
[----:B------:R1:W-:Y:S01]  /*4630*/  UTMALDG.3D [UR56], [UR14], desc[UR6] ;  /* 0x000006380e0075b4 */ /* 0x0003e20008011000 */
[----:B------:R-:W-:Y:S01]  /*4640*/  UMOV UR31, 0x30000 ;  /* 0x00030000001f7882 */ /* 0x000fe20000000000 */
[----:B------:R-:W-:Y:S01]  /*4650*/  UMOV UR33, UR9 ;  /* 0x0000000900217c82 */ /* 0x000fe20008000000 */
[----:B------:R-:W-:Y:S01]  /*4660*/  UMOV UR34, UR10 ;  /* 0x0000000a00227c82 */ /* 0x000fe20008000000 */
[----:B------:R-:W-:Y:S01]  /*4670*/  UMOV UR36, UR12 ;  /* 0x0000000c00247c82 */ /* 0x000fe20008000000 */
[----:B------:R-:W-:Y:S01]  /*4680*/  UMOV UR25, UR9 ;  /* 0x0000000900197c82 */ /* 0x000fe20008000000 */
[----:B------:R-:W-:Y:S01]  /*4690*/  UMOV UR27, UR35 ;  /* 0x00000023001b7c82 */ /* 0x000fe20008000000 */
[----:B------:R-:W-:Y:S01]  /*46a0*/  UMOV UR28, UR12 ;  /* 0x0000000c001c7c82 */ /* 0x000fe20008000000 */
[----:B0-----:R-:W-:Y:S01]  /*46b0*/  UIADD3 UR8, UR18, 0x29980, URZ ;  /* 0x0002998012087890 */ /* 0x001fe2000fffe03f */
[----:B------:R1:W-:Y:S01]  /*46c0*/  UTMALDG.3D [UR48], [UR14], desc[UR6] ;  /* 0x000006300e0075b4 */ /* 0x0003e20008011000 */
        /* <DEDUP_REMOVED lines=8> */
[----:B------:R1:W-:Y:S01]  /*4750*/  UTMALDG.3D.MULTICAST [UR32], [UR4], UR31, desc[UR6] ;  /* 0x00000620040073b4 */ /* 0x0003e2000801181f */
[----:B------:R1:W-:Y:S01]  /*4760*/  UTMALDG.3D.MULTICAST [UR24], [UR4], UR31, desc[UR6] ;  /* 0x00000618040073b4 */ /* 0x0003e2000801181f */
[----:B------:R1:W-:Y:S01]  /*4770*/  UTMALDG.3D.MULTICAST [UR16], [UR4], UR31, desc[UR6] ;  /* 0x00000610040073b4 */ /* 0x0003e2000801181f */
[----:B------:R1:W-:Y:S02]  /*4780*/  UTMALDG.3D.MULTICAST [UR8], [UR4], UR31, desc[UR6] ;  /* 0x00000608040073b4 */ /* 0x0003e4000801181f */
[----:B-1----:R-:W-:Y:S05]  /*4790*/  @P3 BRA `(.L_x_62) ;  /* 0xfffffff800b83947 */ /* 0x002fea000383ffff */
.L_x_58:
[----:B------:R-:W-:Y:S05]  /*47a0*/  BSYNC B1 ;  /* 0x0000000000017941 */ /* 0x000fea0003800000 */
.L_x_57:
[----:B------:R-:W-:Y:S01]  /*47b0*/  LOP3.LUT P4, RZ, R9, 0xff, RZ, 0xc0, !PT ;  /* 0x000000ff09ff7812 */ /* 0x000fe2000788c0ff */
[----:B------:R-:W-:Y:S01]  /*47c0*/  VIADD R4, R7, UR37 ;  /* 0x0000002507047c36 */ /* 0x000fe20008000000 */
[----:B------:R-:W-:Y:S01]  /*47d0*/  ULDC.64 UR4, c[0x0][0x650] ;  /* 0x0001940000047ab9 */ /* 0x000fe20000000a00 */
[----:B------:R-:W-:Y:S01]  /*47e0*/  IMAD.U32 R7, RZ, RZ, UR37 ;  /* 0x00000025ff077e24 */ /* 0x000fe2000f8e00ff */
[----:B------:R-:W-:Y:S01]  /*47f0*/  UISETP.GE.U32.AND UP0, UPT, UR37, 0x5, UPT ;  /* 0x000000052500788c */ /* 0x000fe2000bf06070 */
[----:B------:R-:W-:Y:S01]  /*4800*/  BSSY B1, `(.L_x_63) ;  /* 0x000006e000017945 */ /* 0x000fe20003800000 */
[----:B------:R-:W-:Y:S01]  /*4810*/  ISETP.GT.U32.AND P1, PT, R4, 0x4, PT ;  /* 0x000000040400780c */ /* 0x000fe20003f24070 */
[----:B------:R-:W-:Y:S01]  /*4820*/  IMAD.MOV.U32 R32, RZ, RZ, -0x1 ;  /* 0xffffffffff207424 */ /* 0x000fe200078e00ff */
[----:B------:R-:W-:Y:S01]  /*4830*/  PRMT R9, RZ, 0x7610, R9 ;  /* 0x00007610ff097816 */ /* 0x000fe20000000009 */
[----:B------:R-:W-:Y:S01]  /*4840*/  IMAD.MOV.U32 R33, RZ, RZ, -0x1 ;  /* 0xffffffffff217424 */ /* 0x000fe200078e00ff */
[----:B------:R-:W-:-:S02]  /*4850*/  ISETP.LT.U32.AND P1, PT, R7, 0x5, P1 ;  /* 0x000000050700780c */ /* 0x000fc40000f21070 */
[----:B------:R-:W-:Y:S01]  /*4860*/  PLOP3.LUT P3, PT, PT, PT, UP0, 0x80, 0x0 ;  /* 0x000000000000781c */ /* 0x000fe20003f6f008 */
[----:B------:R-:W0:Y:S01]  /*4870*/  @P4 S2R R3, SR_CgaCtaId ;  /* 0x0000000000034919 */ /* 0x000e220000008800 */
[----:B------:R-:W-:-:S04]  /*4880*/  @P4 MOV R2, 0x400 ;  /* 0x0000040000024802 */ /* 0x000fc80000000f00 */
[----:B0-----:R-:W-:Y:S01]  /*4890*/  @P4 LEA R5, R3, R2, 0x18 ;  /* 0x0000000203054211 */ /* 0x001fe200078ec0ff */
[----:B------:R-:W-:-:S03]  /*48a0*/  IMAD.WIDE.U32 R2, R4, -0x33333333, RZ ;  /* 0xcccccccd04027825 */ /* 0x000fc600078e00ff */
[----:B------:R0:W-:Y:S01]  /*48b0*/  @P4 SYNCS.ARRIVE.TRANS64.A1T0 RZ, [R5+URZ+0x88], RZ ;  /* 0x000088ff05ff49a7 */ /* 0x0001e2000810003f */
[----:B------:R-:W-:Y:S01]  /*48c0*/  IADD3 R22, P4, R22, R16, RZ ;  /* 0x0000001016167210 */ /* 0x000fe20007f9e0ff */
[----:B------:R-:W-:-:S04]  /*48d0*/  IMAD.MOV.U32 R2, RZ, RZ, -0x1 ;  /* 0xffffffffff027424 */ /* 0x000fc800078e00ff */
[----:B------:R-:W-:Y:S01]  /*48e0*/  IMAD.X R19, R19, 0x1, R0, P4 ;  /* 0x0000000113137824 */ /* 0x000fe200020e0600 */
[----:B0-----:R-:W-:Y:S02]  /*48f0*/  SHF.R.U32.HI R5, RZ, 0x2, R3 ;  /* 0x00000002ff057819 */ /* 0x001fe40000011603 */
[----:B------:R-:W-:Y:S02]  /*4900*/  SEL R3, RZ, 0x1, !P1 ;  /* 0x00000001ff037807 */ /* 0x000fe40004800000 */
[----:B------:R-:W-:Y:S01]  /*4910*/  ISETP.GE.U32.AND P1, PT, R22, UR4, PT ;  /* 0x0000000416007c0c */ /* 0x000fe2000bf26070 */
[----:B------:R-:W-:Y:S01]  /*4920*/  IMAD R7, R5, -0x5, R4 ;  /* 0xfffffffb05077824 */ /* 0x000fe200078e0204 */
[----:B------:R-:W-:Y:S02]  /*4930*/  LOP3.LUT R6, R6, R3, RZ, 0x3c, !PT ;  /* 0x0000000306067212 */ /* 0x000fe400078e3cff */
[----:B------:R-:W-:Y:S02]  /*4940*/  ISETP.GE.U32.AND.EX P1, PT, R19, UR5, PT, P1 ;  /* 0x0000000513007c0c */ /* 0x000fe4000bf26110 */
[----:B------:R-:W-:-:S02]  /*4950*/  @P3 LOP3.LUT R6, R6, 0x1, R5, 0x78, !PT ;  /* 0x0000000106063812 */ /* 0x000fc400078e7805 */
[----:B------:R-:W-:-:S09]  /*4960*/  PRMT R3, RZ, 0x7610, R3 ;  /* 0x00007610ff037816 */ /* 0x000fd20000000003 */
[----:B------:R-:W-:Y:S05]  /*4970*/  @P1 BRA `(.L_x_64) ;  /* 0x0000000400581947 */ /* 0x000fea0003800000 */
[----:B------:R-:W0:Y:S01]  /*4980*/  S2R R12, SR_CTAID.X ;  /* 0x00000000000c7919 */ /* 0x000e220000002500 */
[----:B------:R-:W-:Y:S01]  /*4990*/  ULDC.64 UR4, c[0x0][0x628] ;  /* 0x00018a0000047ab9 */ /* 0x000fe20000000a00 */
[----:B------:R-:W-:Y:S01]  /*49a0*/  ULDC UR7, c[0x0][0x630] ;  /* 0x00018c0000077ab9 */ /* 0x000fe20000000800 */
[----:B------:R-:W-:Y:S01]  /*49b0*/  ISETP.NE.U32.AND P1, PT, RZ, UR4, PT ;  /* 0x00000004ff007c0c */ /* 0x000fe2000bf25070 */
[----:B------:R-:W1:Y:S01]  /*49c0*/  S2R R13, SR_CTAID.Y ;  /* 0x00000000000d7919 */ /* 0x000e620000002600 */
[----:B------:R-:W-:Y:S01]  /*49d0*/  ULDC UR8, c[0x0][0x150] ;  /* 0x0000540000087ab9 */ /* 0x000fe20000000800 */
[----:B------:R-:W-:Y:S01]  /*49e0*/  IMAD.MOV.U32 R2, RZ, RZ, R22 ;  /* 0x000000ffff027224 */ /* 0x000fe200078e0016 */
[----:B------:R-:W-:Y:S01]  /*49f0*/  ISETP.NE.AND.EX P1, PT, RZ, UR5, PT, P1 ;  /* 0x00000005ff007c0c */ /* 0x000fe2000bf25310 */
[----:B------:R-:W-:Y:S01]  /*4a00*/  IMAD.MOV.U32 R3, RZ, RZ, R19 ;  /* 0x000000ffff037224 */ /* 0x000fe200078e0013 */
[----:B0-----:R-:W-:-:S11]  /*4a10*/  I2FP.F32.U32 R14, R12 ;  /* 0x0000000c000e7245 */ /* 0x001fd60000201000 */
[----:B------:R-:W-:Y:S05]  /*4a20*/  @!P1 BRA `(.L_x_65) ;  /* 0x0000000000289947 */ /* 0x000fea0003800000 */
[----:B------:R-:W-:Y:S02]  /*4a30*/  ULDC UR6, c[0x0][0x634] ;  /* 0x00018d0000067ab9 */ /* 0x000fe40000000800 */
[----:B------:R-:W-:-:S05]  /*4a40*/  IADD3 R3, P1, R22, UR6, RZ ;  /* 0x0000000616037c10 */ /* 0x000fca000ff3e0ff */
[----:B------:R-:W-:-:S04]  /*4a50*/  IMAD.X R15, RZ, RZ, R19, P1 ;  /* 0x000000ffff0f7224 */ /* 0x000fc800008e0613 */
[----:B------:R-:W-:-:S04]  /*4a60*/  IMAD.WIDE.U32 R4, R15, UR4, RZ ;  /* 0x000000040f047c25 */ /* 0x000fc8000f8e00ff */
[----:B------:R-:W-:-:S04]  /*4a70*/  IMAD.WIDE.U32 R4, P1, R3, UR5, R4 ;  /* 0x0000000503047c25 */ /* 0x000fc8000f820004 */
[----:B------:R-:W-:-:S04]  /*4a80*/  IMAD.WIDE.U32 R2, R3, UR4, RZ ;  /* 0x0000000403027c25 */ /* 0x000fc8000f8e00ff */
[----:B------:R-:W-:Y:S01]  /*4a90*/  IMAD.MOV.U32 R2, RZ, RZ, R5 ;  /* 0x000000ffff027224 */ /* 0x000fe200078e0005 */
[----:B------:R-:W-:Y:S01]  /*4aa0*/  IADD3 RZ, P3, R3, R4, RZ ;  /* 0x0000000403ff7210 */ /* 0x000fe20007f7e0ff */
[----:B------:R-:W-:-:S04]  /*4ab0*/  IMAD.X R3, RZ, RZ, RZ, P1 ;  /* 0x000000ffff037224 */ /* 0x000fc800008e06ff */
[----:B------:R-:W-:-:S08]  /*4ac0*/  IMAD.WIDE.U32.X R2, R15, UR5, R2, P3 ;  /* 0x000000050f027c25 */ /* 0x000fd000098e0402 */
.L_x_65:
[--C-:B------:R-:W-:Y:S01]  /*4ad0*/  SHF.R.U64 R33, R2, UR7, R3.reuse ;  /* 0x0000000702217c19 */ /* 0x100fe20008001203 */
[----:B------:R-:W-:Y:S01]  /*4ae0*/  FMUL R14, R14, UR8 ;  /* 0x000000080e0e7c20 */ /* 0x000fe20008400000 */
[----:B------:R-:W-:Y:S01]  /*4af0*/  SHF.R.U32.HI R2, RZ, UR7, R3 ;  /* 0x00000007ff027c19 */ /* 0x000fe20008011603 */
[----:B------:R-:W0:Y:S01]  /*4b00*/  LDC R21, c[0x0][0x144] ;  /* 0x00005100ff157b82 */ /* 0x000e220000000800 */
[----:B------:R-:W-:Y:S01]  /*4b10*/  IADD3 R15, P1, RZ, -R33, RZ ;  /* 0x80000021ff0f7210 */ /* 0x000fe20007f3e0ff */
[----:B------:R-:W-:Y:S01]  /*4b20*/  ULDC UR6, c[0x0][0x154] ;  /* 0x0000550000067ab9 */ /* 0x000fe20000000800 */
[----:B-1----:R-:W-:Y:S01]  /*4b30*/  I2FP.F32.U32 R3, R13 ;  /* 0x0000000d00037245 */ /* 0x002fe20000201000 */
[----:B------:R-:W1:Y:S01]  /*4b40*/  F2I.U32.TRUNC.NTZ R14, R14 ;  /* 0x0000000e000e7305 */ /* 0x000e62000020f000 */
[----:B------:R-:W-:Y:S01]  /*4b50*/  ULDC.64 UR4, c[0x0][0x620] ;  /* 0x0001880000047ab9 */ /* 0x000fe20000000a00 */
[----:B------:R-:W-:Y:S01]  /*4b60*/  IMAD.X R2, RZ, RZ, ~R2, P1 ;  /* 0x000000ffff027224 */ /* 0x000fe200008e0e02 */
[----:B------:R-:W-:Y:S01]  /*4b70*/  ISETP.NE.AND P4, PT, R23, 0x1, PT ;  /* 0x000000011700780c */ /* 0x000fe20003f85270 */
[----:B------:R-:W-:Y:S01]  /*4b80*/  FMUL R4, R3, UR6 ;  /* 0x0000000603047c20 */ /* 0x000fe20008400000 */
[----:B------:R-:W2:Y:S01]  /*4b90*/  LDC R20, c[0x0][0x148] ;  /* 0x00005200ff147b82 */ /* 0x000ea20000000800 */
[----:B------:R-:W-:Y:S01]  /*4ba0*/  IMAD R2, R2, UR4, RZ ;  /* 0x0000000402027c24 */ /* 0x000fe2000f8e02ff */
[----:B------:R-:W-:Y:S01]  /*4bb0*/  ULDC.64 UR6, c[0x0][0x640] ;  /* 0x0001900000067ab9 */ /* 0x000fe20000000a00 */
[----:B------:R-:W-:Y:S01]  /*4bc0*/  IMAD.MOV.U32 R3, RZ, RZ, R19 ;  /* 0x000000ffff037224 */ /* 0x000fe200078e0013 */
[----:B------:R-:W-:Y:S01]  /*4bd0*/  ISETP.NE.U32.AND P1, PT, RZ, UR6, PT ;  /* 0x00000006ff007c0c */ /* 0x000fe2000bf25070 */
[----:B------:R-:W3:Y:S01]  /*4be0*/  F2I.U32.TRUNC.NTZ R4, R4 ;  /* 0x0000000400047305 */ /* 0x000ee2000020f000 */
[----:B------:R-:W-:-:S02]  /*4bf0*/  IMAD R5, R15, UR5, R2 ;  /* 0x000000050f057c24 */ /* 0x000fc4000f8e0202 */
[----:B------:R-:W-:Y:S01]  /*4c00*/  IMAD.MOV.U32 R2, RZ, RZ, R22 ;  /* 0x000000ffff027224 */ /* 0x000fe200078e0016 */
[----:B------:R-:W-:Y:S01]  /*4c10*/  ISETP.NE.AND.EX P1, PT, RZ, UR7, PT, P1 ;  /* 0x00000007ff007c0c */ /* 0x000fe2000bf25310 */
[----:B-1----:R-:W-:Y:S02]  /*4c20*/  IMAD.MOV R14, RZ, RZ, -R14 ;  /* 0x000000ffff0e7224 */ /* 0x002fe400078e0a0e */
[----:B------:R-:W-:Y:S01]  /*4c30*/  IMAD.WIDE.U32 R2, R15, UR4, R2 ;  /* 0x000000040f027c25 */ /* 0x000fe2000f8e0002 */
[----:B------:R-:W-:-:S03]  /*4c40*/  ULDC UR4, c[0x0][0x618] ;  /* 0x0001860000047ab9 */ /* 0x000fc60000000800 */
[----:B------:R-:W-:Y:S02]  /*4c50*/  IMAD.IADD R3, R3, 0x1, R5 ;  /* 0x0000000103037824 */ /* 0x000fe400078e0205 */
[----:B0-----:R-:W-:-:S03]  /*4c60*/  IMAD R12, R21, R14, R12 ;  /* 0x0000000e150c7224 */ /* 0x001fc600078e020c */
[--C-:B------:R-:W-:Y:S01]  /*4c70*/  SHF.R.U64 R14, R2, UR4, R3.reuse ;  /* 0x00000004020e7c19 */ /* 0x100fe20008001203 */
[----:B---3--:R-:W-:Y:S01]  /*4c80*/  IMAD.MOV R2, RZ, RZ, -R4 ;  /* 0x000000ffff027224 */ /* 0x008fe200078e0a04 */
[----:B------:R-:W-:Y:S01]  /*4c90*/  SHF.R.U32.HI R3, RZ, UR4, R3 ;  /* 0x00000004ff037c19 */ /* 0x000fe20008011603 */
[----:B------:R-:W-:Y:S02]  /*4ca0*/  ULDC UR4, c[0x0][0x608] ;  /* 0x0001820000047ab9 */ /* 0x000fe40000000800 */
[----:B--2---:R-:W-:Y:S01]  /*4cb0*/  @P4 IMAD R12, R20, R2, R13 ;  /* 0x00000002140c4224 */ /* 0x004fe200078e020d */
[--C-:B------:R-:W-:Y:S02]  /*4cc0*/  SHF.R.U64 R20, R14, UR4, R3.reuse ;  /* 0x000000040e147c19 */ /* 0x100fe40008001203 */
[----:B------:R-:W-:Y:S01]  /*4cd0*/  SHF.R.U32.HI R3, RZ, UR4, R3 ;  /* 0x00000004ff037c19 */ /* 0x000fe20008011603 */
[----:B------:R-:W-:-:S03]  /*4ce0*/  ULDC UR4, c[0x0][0x658] ;  /* 0x0001960000047ab9 */ /* 0x000fc60000000800 */
[--C-:B------:R-:W-:Y:S02]  /*4cf0*/  SHF.R.U64 R13, R20, UR4, R3.reuse ;  /* 0x00000004140d7c19 */ /* 0x100fe40008001203 */
[----:B------:R-:W-:-:S03]  /*4d00*/  SHF.R.U32.HI R15, RZ, UR4, R3 ;  /* 0x00000004ff0f7c19 */ /* 0x000fc60008011603 */
[----:B------:R-:W-:Y:S02]  /*4d10*/  IMAD.MOV.U32 R4, RZ, RZ, R13 ;  /* 0x000000ffff047224 */ /* 0x000fe400078e000d */
[----:B------:R-:W-:Y:S01]  /*4d20*/  IMAD.MOV.U32 R3, RZ, RZ, R15 ;  /* 0x000000ffff037224 */ /* 0x000fe200078e000f */
[----:B------:R-:W-:Y:S06]  /*4d30*/  @!P1 BRA `(.L_x_66) ;  /* 0x00000000002c9947 */ /* 0x000fec0003800000 */
        /* <DEDUP_REMOVED lines=9> */
[----:B------:R-:W-:-:S04]  /*4dd0*/  IMAD.WIDE.U32.X R2, R15, UR7, R2, P3 ;  /* 0x000000070f027c25 */ /* 0x000fc800098e0402 */
[----:B------:R-:W-:-:S07]  /*4de0*/  IMAD.MOV.U32 R4, RZ, RZ, R2 ;  /* 0x000000ffff047224 */ /* 0x000fce00078e0002 */
.L_x_66:
[----:B------:R-:W-:Y:S01]  /*4df0*/  ULDC UR4, c[0x0][0x648] ;  /* 0x0001920000047ab9 */ /* 0x000fe20000000800 */
[----:B------:R-:W-:Y:S01]  /*4e00*/  LOP3.LUT R2, R20, UR29, RZ, 0xc0, !PT ;  /* 0x0000001d14027c12 */ /* 0x000fe2000f8ec0ff */
[----:B------:R-:W-:Y:S01]  /*4e10*/  ULDC UR5, c[0x0][0x610] ;  /* 0x0001840000057ab9 */ /* 0x000fe20000000800 */
[----:B------:R-:W-:Y:S01]  /*4e20*/  SHF.R.U64 R3, R4, UR4, R3 ;  /* 0x0000000404037c19 */ /* 0x000fe20008001203 */
[----:B------:R-:W-:Y:S01]  /*4e30*/  ULDC UR4, c[0x0][0x638] ;  /* 0x00018e0000047ab9 */ /* 0x000fe20000000800 */
[----:B------:R-:W-:-:S03]  /*4e40*/  LOP3.LUT R14, R14, UR13, RZ, 0xc0, !PT ;  /* 0x0000000d0e0e7c12 */ /* 0x000fc6000f8ec0ff */
[----:B------:R-:W-:Y:S02]  /*4e50*/  IMAD.MOV R4, RZ, RZ, -R3 ;  /* 0x000000ffff047224 */ /* 0x000fe400078e0a03 */
[----:B------:R-:W-:Y:S02]  /*4e60*/  IMAD R3, R3, UR21, R2 ;  /* 0x0000001503037c24 */ /* 0x000fe4000f8e0202 */
[----:B------:R-:W-:Y:S01]  /*4e70*/  IMAD R13, R4, UR4, R13 ;  /* 0x00000004040d7c24 */ /* 0x000fe2000f8e020d */
[----:B------:R-:W-:Y:S01]  /*4e80*/  ULDC UR4, c[0x0][0x600] ;  /* 0x0001800000047ab9 */ /* 0x000fe20000000800 */
[----:B------:R-:W-:Y:S02]  /*4e90*/  IMAD R12, R3, UR5, R12 ;  /* 0x00000005030c7c24 */ /* 0x000fe4000f8e020c */
[----:B------:R-:W-:Y:S02]  /*4ea0*/  IMAD R13, R13, UR4, R14 ;  /* 0x000000040d0d7c24 */ /* 0x000fe4000f8e020e */
[----:B------:R-:W-:-:S03]  /*4eb0*/  IMAD.MOV.U32 R3, RZ, RZ, 0x1 ;  /* 0x00000001ff037424 */ /* 0x000fc600078e00ff */
[----:B------:R-:W-:Y:S02]  /*4ec0*/  SEL R2, R13, R12, !P4 ;  /* 0x0000000c0d027207 */ /* 0x000fe40006000000 */
[----:B------:R-:W-:-:S07]  /*4ed0*/  SEL R32, R12, R13, !P4 ;  /* 0x0000000d0c207207 */ /* 0x000fce0006000000 */
.L_x_64:
[----:B------:R-:W-:Y:S05]  /*4ee0*/  BSYNC B1 ;  /* 0x0000000000017941 */ /* 0x000fea0003800000 */
.L_x_63:
[----:B------:R-:W-:-:S13]  /*4ef0*/  LOP3.LUT P1, RZ, R3, 0xff, RZ, 0xc0, !PT ;  /* 0x000000ff03ff7812 */ /* 0x000fda000782c0ff */
[----:B------:R-:W-:Y:S05]  /*4f00*/  @P1 BRA `(.L_x_67) ;  /* 0xfffffff000a81947 */ /* 0x000fea000383ffff */
[----:B------:R-:W-:Y:S05]  /*4f10*/  BSYNC B0 ;  /* 0x0000000000007941 */ /* 0x000fea0003800000 */
.L_x_55:
[----:B------:R-:W-:-:S03]  /*4f20*/  UMOV UR4, 0xffffffff ;  /* 0xffffffff00047882 */ /* 0x000fc60000000000 */
[----:B------:R-:W-:Y:S05]  /*4f30*/  BRA.DIV UR4, `(.L_x_68) ;  /* 0x00000006046c7947 */ /* 0x000fea000b800000 */
[----:B------:R-:W-:-:S13]  /*4f40*/  ELECT P6, URZ, PT ;  /* 0x00000000003f782f */ /* 0x000fda00038c0000 */
.L_x_85:
[----:B------:R-:W-:Y:S04]  /*4f50*/  BSSY B0, `(.L_x_69) ;  /* 0x0000034000007945 */ /* 0x000fe80003800000 */
[----:B------:R-:W-:Y:S05]  /*4f60*/  @!P6 BRA `(.L_x_70) ;  /* 0x0000000000c8e947 */ /* 0x000fea0003800000 */
[----:B------:R-:W-:-:S04]  /*4f70*/  LOP3.LUT R18, R18, 0x2, RZ, 0xfc, !PT ;  /* 0x0000000212127812 */ /* 0x000fc800078efcff */
[----:B------:R-:W-:-:S13]  /*4f80*/  ISETP.NE.AND P0, PT, R18, 0x3, PT ;  /* 0x000000031200780c */ /* 0x000fda0003f05270 */
[----:B------:R-:W-:Y:S05]  /*4f90*/  @!P0 BRA `(.L_x_71) ;  /* 0x0000000000048947 */ /* 0x000fea0003800000 */
[----:B------:R-:W-:Y:S01]  /*4fa0*/  BPT.TRAP 0x1 ;  /* 0x000000040000795c */ /* 0x000fe20000300000 */
.L_x_71:
[----:B------:R-:W0:Y:S01]  /*4fb0*/  S2R R3, SR_CgaCtaId ;  /* 0x0000000000037919 */ /* 0x000e220000008800 */
[----:B------:R-:W-:Y:S02]  /*4fc0*/  MOV R0, 0x400 ;  /* 0x0000040000007802 */ /* 0x000fe40000000f00 */
[----:B------:R-:W-:Y:S02]  /*4fd0*/  SHF.L.U32 R2, R6, 0x1f, RZ ;  /* 0x0000001f06027819 */ /* 0x000fe400000006ff */
[----:B0-----:R-:W-:-:S05]  /*4fe0*/  LEA R0, R3, R0, 0x18 ;  /* 0x0000000003007211 */ /* 0x001fca00078ec0ff */
[----:B------:R-:W-:-:S04]  /*4ff0*/  VIADD R0, R0, 0x28 ;  /* 0x0000002800007836 */ /* 0x000fc80000000000 */
[C---:B------:R-:W-:Y:S02]  /*5000*/  IMAD R5, R7.reuse, 0x8, R0 ;  /* 0x0000000807057824 */ /* 0x040fe400078e0200 */
[----:B------:R-:W-:Y:S02]  /*5010*/  VIADD R7, R7, 0x1 ;  /* 0x0000000107077836 */ /* 0x000fe40000000000 */
[----:B------:R-:W0:Y:S03]  /*5020*/  SYNCS.PHASECHK.TRANS64.TRYWAIT P0, [R5+URZ], R2 ;  /* 0x00000002050075a7 */ /* 0x000e26000800017f */
[----:B------:R-:W-:-:S04]  /*5030*/  ISETP.NE.AND P1, PT, R7, 0x5, PT ;  /* 0x000000050700780c */ /* 0x000fc80003f25270 */
[----:B------:R-:W-:Y:S02]  /*5040*/  SEL R3, RZ, 0x1, P1 ;  /* 0x00000001ff037807 */ /* 0x000fe40000800000 */
[----:B------:R-:W-:Y:S02]  /*5050*/  SEL R7, R7, RZ, P1 ;  /* 0x000000ff07077207 */ /* 0x000fe40000800000 */
[----:B------:R-:W-:-:S03]  /*5060*/  LOP3.LUT R6, R6, R3, RZ, 0x3c, !PT ;  /* 0x0000000306067212 */ /* 0x000fc600078e3cff */
[----:B------:R-:W-:Y:S01]  /*5070*/  IMAD R9, R7, 0x8, R0 ;  /* 0x0000000807097824 */ /* 0x000fe200078e0200 */
[----:B------:R-:W-:Y:S01]  /*5080*/  SHF.L.U32 R4, R6, 0x1f, RZ ;  /* 0x0000001f06047819 */ /* 0x000fe200000006ff */
[----:B0-----:R-:W-:Y:S06]  /*5090*/  @!P0 BRA `(.L_x_72) ;  /* 0x0000000400348947 */ /* 0x001fec0003800000 */
.L_x_86:
[----:B------:R-:W1:Y:S01]  /*50a0*/  SYNCS.PHASECHK.TRANS64.TRYWAIT P0, [R9+URZ], R4 ;  /* 0x00000004090075a7 */ /* 0x000e62000800017f */
[----:B0-----:R-:W-:-:S05]  /*50b0*/  VIADD R2, R7, 0x1 ;  /* 0x0000000107027836 */ /* 0x001fca0000000000 */
[----:B------:R-:W-:-:S04]  /*50c0*/  ISETP.NE.AND P1, PT, R2, 0x5, PT ;  /* 0x000000050200780c */ /* 0x000fc80003f25270 */
[----:B------:R-:W-:Y:S02]  /*50d0*/  SEL R3, RZ, 0x1, P1 ;  /* 0x00000001ff037807 */ /* 0x000fe40000800000 */
[----:B------:R-:W-:Y:S02]  /*50e0*/  SEL R7, R2, RZ, P1 ;  /* 0x000000ff02077207 */ /* 0x000fe40000800000 */
[----:B------:R-:W-:-:S03]  /*50f0*/  LOP3.LUT R6, R6, R3, RZ, 0x3c, !PT ;  /* 0x0000000306067212 */ /* 0x000fc600078e3cff */
[----:B------:R-:W-:Y:S01]  /*5100*/  IMAD R8, R7, 0x8, R0 ;  /* 0x0000000807087824 */ /* 0x000fe200078e0200 */
[----:B------:R-:W-:Y:S01]  /*5110*/  SHF.L.U32 R5, R6, 0x1f, RZ ;  /* 0x0000001f06057819 */ /* 0x000fe200000006ff */
[----:B-1----:R-:W-:Y:S06]  /*5120*/  @!P0 BRA `(.L_x_73) ;  /* 0x0000000400248947 */ /* 0x002fec0003800000 */
.L_x_87:
[----:B------:R-:W1:Y:S01]  /*5130*/  SYNCS.PHASECHK.TRANS64.TRYWAIT P0, [R8+URZ], R5 ;  /* 0x00000005080075a7 */ /* 0x000e62000800017f */
[----:B------:R-:W-:-:S05]  /*5140*/  VIADD R2, R7, 0x1 ;  /* 0x0000000107027836 */ /* 0x000fca0000000000 */
[----:B------:R-:W-:-:S04]  /*5150*/  ISETP.NE.AND P1, PT, R2, 0x5, PT ;  /* 0x000000050200780c */ /* 0x000fc80003f25270 */
[----:B------:R-:W-:Y:S02]  /*5160*/  SEL R3, RZ, 0x1, P1 ;  /* 0x00000001ff037807 */ /* 0x000fe40000800000 */
[----:B------:R-:W-:Y:S02]  /*5170*/  SEL R7, R2, RZ, P1 ;  /* 0x000000ff02077207 */ /* 0x000fe40000800000 */
[----:B0-----:R-:W-:-:S03]  /*5180*/  LOP3.LUT R9, R6, R3, RZ, 0x3c, !PT ;  /* 0x0000000306097212 */ /* 0x001fc600078e3cff */
[----:B------:R-:W-:Y:S01]  /*5190*/  IMAD R11, R7, 0x8, R0 ;  /* 0x00000008070b7824 */ /* 0x000fe200078e0200 */
[----:B------:R-:W-:Y:S01]  /*51a0*/  SHF.L.U32 R6, R9, 0x1f, RZ ;  /* 0x0000001f09067819 */ /* 0x000fe200000006ff */
[----:B-1----:R-:W-:Y:S06]  /*51b0*/  @!P0 BRA `(.L_x_74) ;  /* 0x0000000400148947 */ /* 0x002fec0003800000 */
.L_x_88:
[----:B------:R-:W1:Y:S01]  /*51c0*/  SYNCS.PHASECHK.TRANS64.TRYWAIT P0, [R11+URZ], R6 ;  /* 0x000000060b0075a7 */ /* 0x000e62000800017f */
[----:B------:R-:W-:-:S05]  /*51d0*/  VIADD R2, R7, 0x1 ;  /* 0x0000000107027836 */ /* 0x000fca0000000000 */
[----:B------:R-:W-:-:S04]  /*51e0*/  ISETP.NE.AND P1, PT, R2, 0x5, PT ;  /* 0x000000050200780c */ /* 0x000fc80003f25270 */
[----:B------:R-:W-:Y:S02]  /*51f0*/  SEL R4, RZ, 0x1, P1 ;  /* 0x00000001ff047807 */ /* 0x000fe40000800000 */
[----:B------:R-:W-:Y:S02]  /*5200*/  SEL R3, R2, RZ, P1 ;  /* 0x000000ff02037207 */ /* 0x000fe40000800000 */
[----:B------:R-:W-:Y:S01]  /*5210*/  LOP3.LUT R4, R9, R4, RZ, 0x3c, !PT ;  /* 0x0000000409047212 */ /* 0x000fe200078e3cff */
[----:B-1----:R-:W-:Y:S06]  /*5220*/  @!P0 BRA `(.L_x_75) ;  /* 0x00000004000c8947 */ /* 0x002fec0003800000 */
.L_x_89:
[----:B------:R-:W-:Y:S01]  /*5230*/  IMAD R3, R3, 0x8, R0 ;  /* 0x0000000803037824 */ /* 0x000fe200078e0200 */
[----:B------:R-:W-:-:S07]  /*5240*/  SHF.L.U32 R0, R4, 0x1f, RZ ;  /* 0x0000001f04007819 */ /* 0x000fce00000006ff */
.L_x_76:
[----:B--2---:R2:W3:Y:S02]  /*5250*/  SYNCS.PHASECHK.TRANS64.TRYWAIT P0, [R3+URZ], R0 ;  /* 0x00000000030075a7 */ /* 0x0044e4000800017f */
[----:B---3--:R-:W-:Y:S05]  /*5260*/  @!P0 NANOSLEEP.SYNCS 0x989680 ;  /* 0x009896800000895d */ /* 0x008fea0003900000 */
[----:B------:R-:W3:Y:S02]  /*5270*/  @!P0 SYNCS.PHASECHK.TRANS64 P0, [R3+URZ], R0 ;  /* 0x00000000030085a7 */ /* 0x000ee4000800007f */
[----:B---3--:R-:W-:Y:S05]  /*5280*/  @!P0 BRA `(.L_x_76) ;  /* 0xfffffffc00f08947 */ /* 0x008fea000383ffff */
.L_x_70:
[----:B------:R-:W-:Y:S05]  /*5290*/  BSYNC B0 ;  /* 0x0000000000007941 */ /* 0x000fea0003800000 */
.L_x_69:
[----:B------:R-:W-:Y:S05]  /*52a0*/  EXIT ;  /* 0x000000000000794d */ /* 0x000fea0003800000 */
.L_x_19:
[----:B0-----:R-:W-:-:S04]  /*52b0*/  IMAD.U32 R3, RZ, RZ, UR43 ;  /* 0x0000002bff037e24 */ /* 0x001fc8000f8e00ff */
[----:B------:R0:W1:Y:S03]  /*52c0*/  SYNCS.PHASECHK.TRANS64.TRYWAIT P0, [R3+URZ+-0x8], R0 ;  /* 0xfffff800030075a7 */ /* 0x000066000800017f */
[----:B-1----:R-:W-:Y:S05]  /*52d0*/  @!P0 NANOSLEEP.SYNCS 0x989680 ;  /* 0x009896800000895d */ /* 0x002fea0003900000 */
[----:B------:R-:W1:Y:S02]  /*52e0*/  @!P0 SYNCS.PHASECHK.TRANS64 P0, [R3+URZ+-0x8], R0 ;  /* 0xfffff800030085a7 */ /* 0x000e64000800007f */
[----:B-1----:R-:W-:Y:S05]  /*52f0*/  @!P0 BRA `(.L_x_19) ;  /* 0xfffffffc00ec8947 */ /* 0x002fea000383ffff */
[----:B------:R-:W-:Y:S05]  /*5300*/  BRA `(.L_x_77) ;  /* 0xffffffc400247947 */ /* 0x000fea000383ffff */
.L_x_24:
[----:B-1----:R1:W2:Y:S02]  /*5310*/  SYNCS.PHASECHK.TRANS64.TRYWAIT P1, [R3+URZ], R0 ;  /* 0x00000000030075a7 */ /* 0x0022a4000802017f */
[----:B--2---:R-:W-:Y:S05]  /*5320*/  @!P1 NANOSLEEP.SYNCS 0x989680 ;  /* 0x009896800000995d */ /* 0x004fea0003900000 */
[----:B------:R-:W2:Y:S02]  /*5330*/  @!P1 SYNCS.PHASECHK.TRANS64 P1, [R3+URZ], R0 ;  /* 0x00000000030095a7 */ /* 0x000ea4000802007f */
[----:B--2---:R-:W-:Y:S05]  /*5340*/  @!P1 BRA `(.L_x_24) ;  /* 0xfffffffc00f09947 */ /* 0x004fea000383ffff */
[----:B------:R-:W-:Y:S05]  /*5350*/  BRA `(.L_x_23) ;  /* 0xffffffc400907947 */ /* 0x000fea000383ffff */
.L_x_29:
[----:B-1----:R-:W-:-:S04]  /*5360*/  IMAD.U32 R5, RZ, RZ, UR5 ;  /* 0x00000005ff057e24 */ /* 0x002fc8000f8e00ff */
[----:B------:R1:W2:Y:S03]  /*5370*/  SYNCS.PHASECHK.TRANS64.TRYWAIT P1, [R5+URZ], R4 ;  /* 0x00000004050075a7 */ /* 0x0002a6000802017f */
[----:B--2---:R-:W-:Y:S05]  /*5380*/  @!P1 NANOSLEEP.SYNCS 0x989680 ;  /* 0x009896800000995d */ /* 0x004fea0003900000 */
[----:B------:R-:W2:Y:S02]  /*5390*/  @!P1 SYNCS.PHASECHK.TRANS64 P1, [R5+URZ], R4 ;  /* 0x00000004050095a7 */ /* 0x000ea4000802007f */
[----:B--2---:R-:W-:Y:S05]  /*53a0*/  @!P1 BRA `(.L_x_29) ;  /* 0xfffffffc00ec9947 */ /* 0x004fea000383ffff */
[----:B------:R-:W-:Y:S05]  /*53b0*/  BRA `(.L_x_28) ;  /* 0xffffffcc00987947 */ /* 0x000fea000383ffff */
.L_x_35:
[----:B0-----:R-:W-:-:S04]  /*53c0*/  IMAD.U32 R3, RZ, RZ, UR43 ;  /* 0x0000002bff037e24 */ /* 0x001fc8000f8e00ff */
[----:B------:R0:W1:Y:S03]  /*53d0*/  SYNCS.PHASECHK.TRANS64.TRYWAIT P0, [R3+URZ+0x8], R0 ;  /* 0x00000800030075a7 */ /* 0x000066000800017f */
[----:B-1----:R-:W-:Y:S05]  /*53e0*/  @!P0 NANOSLEEP.SYNCS 0x989680 ;  /* 0x009896800000895d */ /* 0x002fea0003900000 */
[----:B------:R-:W1:Y:S02]  /*53f0*/  @!P0 SYNCS.PHASECHK.TRANS64 P0, [R3+URZ+0x8], R0 ;  /* 0x00000800030085a7 */ /* 0x000e64000800007f */
[----:B-1----:R-:W-:Y:S05]  /*5400*/  @!P0 BRA `(.L_x_35) ;  /* 0xfffffffc00ec8947 */ /* 0x002fea000383ffff */
[----:B------:R-:W-:Y:S05]  /*5410*/  BRA `(.L_x_78) ;  /* 0xffffffd800307947 */ /* 0x000fea000383ffff */
.L_x_56:
[----:B------:R-:W-:Y:S01]  /*5420*/  BSSY B1, `(.L_x_79) ;  /* 0x0000006000017945 */ /* 0x000fe20003800000 */
[----:B------:R-:W-:-:S07]  /*5430*/  IMAD.MOV.U32 R15, RZ, RZ, -0x1 ;  /* 0xffffffffff0f7424 */ /* 0x000fce00078e00ff */
[----:B------:R-:W-:Y:S05]  /*5440*/  WARPSYNC.COLLECTIVE R15, `(.L_x_80) ;  /* 0x000000000f0c7348 */ /* 0x000fea0003c00000 */
[----:B------:R-:W-:Y:S02]  /*5450*/  ELECT P6, UR62, PT ;  /* 0x00000000003e782f */ /* 0x000fe400038c0000 */
[----:B------:R-:W-:Y:S01]  /*5460*/  MOV R14, UR62 ;  /* 0x0000003e000e7c02 */ /* 0x000fe20008000f00 */
[----:B------:R-:W-:Y:S10]  /*5470*/  ENDCOLLECTIVE ;  /* 0x000000000000791b */ /* 0x000ff40003800000 */
.L_x_80:
[----:B------:R-:W-:Y:S05]  /*5480*/  BSYNC B1 ;  /* 0x0000000000017941 */ /* 0x000fea0003800000 */
.L_x_79:
[----:B------:R-:W-:Y:S05]  /*5490*/  BRA `(.L_x_81) ;  /* 0xffffffec00507947 */ /* 0x000fea000383ffff */
.L_x_59:
[----:B-1----:R1:W2:Y:S02]  /*54a0*/  SYNCS.PHASECHK.TRANS64.TRYWAIT P1, [R13+URZ+0x28], R4 ;  /* 0x000028040d0075a7 */ /* 0x0022a4000802017f */
[----:B--2---:R-:W-:Y:S05]  /*54b0*/  @!P1 NANOSLEEP.SYNCS 0x989680 ;  /* 0x009896800000995d */ /* 0x004fea0003900000 */
[----:B------:R-:W2:Y:S02]  /*54c0*/  @!P1 SYNCS.PHASECHK.TRANS64 P1, [R13+URZ+0x28], R4 ;  /* 0x000028040d0095a7 */ /* 0x000ea4000802007f */
[----:B--2---:R-:W-:Y:S05]  /*54d0*/  @!P1 BRA `(.L_x_59) ;  /* 0xfffffffc00f09947 */ /* 0x004fea000383ffff */
[----:B------:R-:W-:Y:S05]  /*54e0*/  BRA `(.L_x_82) ;  /* 0xffffffec00847947 */ /* 0x000fea000383ffff */
.L_x_68:
[----:B------:R-:W-:Y:S01]  /*54f0*/  BSSY B0, `(.L_x_83) ;  /* 0x0000006000007945 */ /* 0x000fe20003800000 */
[----:B------:R-:W-:-:S07]  /*5500*/  IMAD.MOV.U32 R15, RZ, RZ, -0x1 ;  /* 0xffffffffff0f7424 */ /* 0x000fce00078e00ff */
[----:B------:R-:W-:Y:S05]  /*5510*/  WARPSYNC.COLLECTIVE R15, `(.L_x_84) ;  /* 0x000000000f0c7348 */ /* 0x000fea0003c00000 */
[----:B------:R-:W-:Y:S02]  /*5520*/  ELECT P6, UR62, PT ;  /* 0x00000000003e782f */ /* 0x000fe400038c0000 */
[----:B------:R-:W-:Y:S01]  /*5530*/  MOV R14, UR62 ;  /* 0x0000003e000e7c02 */ /* 0x000fe20008000f00 */
[----:B------:R-:W-:Y:S10]  /*5540*/  ENDCOLLECTIVE ;  /* 0x000000000000791b */ /* 0x000ff40003800000 */
.L_x_84:
[----:B------:R-:W-:Y:S05]  /*5550*/  BSYNC B0 ;  /* 0x0000000000007941 */ /* 0x000fea0003800000 */
.L_x_83:
[----:B------:R-:W-:Y:S05]  /*5560*/  BRA `(.L_x_85) ;  /* 0xfffffff800787947 */ /* 0x000fea000383ffff */
.L_x_72:
[----:B0-----:R0:W1:Y:S02]  /*5570*/  SYNCS.PHASECHK.TRANS64.TRYWAIT P0, [R5+URZ], R2 ;  /* 0x00000002050075a7 */ /* 0x001064000800017f */
[----:B-1----:R-:W-:Y:S05]  /*5580*/  @!P0 NANOSLEEP.SYNCS 0x989680 ;  /* 0x009896800000895d */ /* 0x002fea0003900000 */
[----:B------:R-:W1:Y:S02]  /*5590*/  @!P0 SYNCS.PHASECHK.TRANS64 P0, [R5+URZ], R2 ;  /* 0x00000002050085a7 */ /* 0x000e64000800007f */
[----:B-1----:R-:W-:Y:S05]  /*55a0*/  @!P0 BRA `(.L_x_72) ;  /* 0xfffffffc00f08947 */ /* 0x002fea000383ffff */
[----:B------:R-:W-:Y:S05]  /*55b0*/  BRA `(.L_x_86) ;  /* 0xfffffff800b87947 */ /* 0x000fea000383ffff */
.L_x_73:
[----:B0-----:R0:W1:Y:S02]  /*55c0*/  SYNCS.PHASECHK.TRANS64.TRYWAIT P0, [R9+URZ], R4 ;  /* 0x00000004090075a7 */ /* 0x001064000800017f */
[----:B-1----:R-:W-:Y:S05]  /*55d0*/  @!P0 NANOSLEEP.SYNCS 0x989680 ;  /* 0x009896800000895d */ /* 0x002fea0003900000 */
[----:B------:R-:W1:Y:S02]  /*55e0*/  @!P0 SYNCS.PHASECHK.TRANS64 P0, [R9+URZ], R4 ;  /* 0x00000004090085a7 */ /* 0x000e64000800007f */
[----:B-1----:R-:W-:Y:S05]  /*55f0*/  @!P0 BRA `(.L_x_73) ;  /* 0xfffffffc00f08947 */ /* 0x002fea000383ffff */
[----:B------:R-:W-:Y:S05]  /*5600*/  BRA `(.L_x_87) ;  /* 0xfffffff800c87947 */ /* 0x000fea000383ffff */
.L_x_74:
[----:B0-----:R0:W1:Y:S02]  /*5610*/  SYNCS.PHASECHK.TRANS64.TRYWAIT P0, [R8+URZ], R5 ;  /* 0x00000005080075a7 */ /* 0x001064000800017f */
[----:B-1----:R-:W-:Y:S05]  /*5620*/  @!P0 NANOSLEEP.SYNCS 0x989680 ;  /* 0x009896800000895d */ /* 0x002fea0003900000 */
[----:B------:R-:W1:Y:S02]  /*5630*/  @!P0 SYNCS.PHASECHK.TRANS64 P0, [R8+URZ], R5 ;  /* 0x00000005080085a7 */ /* 0x000e64000800007f */
[----:B-1----:R-:W-:Y:S05]  /*5640*/  @!P0 BRA `(.L_x_74) ;  /* 0xfffffffc00f08947 */ /* 0x002fea000383ffff */
[----:B------:R-:W-:Y:S05]  /*5650*/  BRA `(.L_x_88) ;  /* 0xfffffff800d87947 */ /* 0x000fea000383ffff */
.L_x_75:
[----:B-1----:R1:W2:Y:S02]  /*5660*/  SYNCS.PHASECHK.TRANS64.TRYWAIT P0, [R11+URZ], R6 ;  /* 0x000000060b0075a7 */ /* 0x0022a4000800017f */
[----:B--2---:R-:W-:Y:S05]  /*5670*/  @!P0 NANOSLEEP.SYNCS 0x989680 ;  /* 0x009896800000895d */ /* 0x004fea0003900000 */
[----:B------:R-:W2:Y:S02]  /*5680*/  @!P0 SYNCS.PHASECHK.TRANS64 P0, [R11+URZ], R6 ;  /* 0x000000060b0085a7 */ /* 0x000ea4000800007f */
[----:B--2---:R-:W-:Y:S05]  /*5690*/  @!P0 BRA `(.L_x_75) ;  /* 0xfffffffc00f08947 */ /* 0x004fea000383ffff */
[----:B------:R-:W-:Y:S05]  /*56a0*/  BRA `(.L_x_89) ;  /* 0xfffffff800e07947 */ /* 0x000fea000383ffff */
.L_x_90:
[----:B------:R-:W-:-:S00]  /*56b0*/  BRA `(.L_x_90) ;  /* 0xfffffffc00fc7947 */ /* 0x000fc0000383ffff */
[----:B------:R-:W-:-:S00]  /*56c0*/  NOP ;  /* 0x0000000000007918 */ /* 0x000fc00000000000 */
        /* <DEDUP_REMOVED lines=11> */
.L_x_91:


//--------------------- .nv.global.init           --------------------------
	.section	.nv.global.init,"aw",@progbits
.nv.global.init:
	.type		$str$22,@object
	.size		$str$22,($str$23 - $str$22)
$str$22:
        /*0000*/ 	.byte	0x6b, 0x5f, 0x74, 0x69, 0x6c, 0x65, 0x5f, 0x63, 0x6f, 0x75, 0x6e, 0x74, 0x20, 0x3e, 0x3d, 0x20
        /*0010*/ 	.byte	0x31, 0x00
	.type		$str$23,@object
	.size		$str$23,(__unnamed_1 - $str$23)
$str$23:
        /*0012*/ 	.byte	0x2f, 0x74, 0x6d, 0x70, 0x2f, 0x63, 0x75, 0x74, 0x6c, 0x61, 0x73, 0x73, 0x5f, 0x73, 0x77, 0x65
        /*0022*/ 	.byte	0x65, 0x70, 0x5f, 0x73, 0x72, 0x63, 0x2f, 0x69, 0x6e, 0x63, 0x6c, 0x75, 0x64, 0x65, 0x2f, 0x63
        /*0032*/ 	.byte	0x75, 0x74, 0x6c, 0x61, 0x73, 0x73, 0x2f, 0x67, 0x65, 0x6d, 0x6d, 0x2f, 0x63, 0x6f, 0x6c, 0x6c
        /*0042*/ 	.byte	0x65, 0x63, 0x74, 0x69, 0x76, 0x65, 0x2f, 0x73, 0x6d, 0x39, 0x30, 0x5f, 0x6d, 0x6d, 0x61, 0x5f
        /*0052*/ 	.byte	0x74, 0x6d, 0x61, 0x5f, 0x67, 0x6d, 0x6d, 0x61, 0x5f, 0x73, 0x73, 0x5f, 0x77, 0x61, 0x72, 0x70
        /*0062*/ 	.byte	0x73, 0x70, 0x65, 0x63, 0x69, 0x61, 0x6c, 0x69, 0x7a, 0x65, 0x64, 0x2e, 0x68, 0x70, 0x70, 0x00
	.type		__unnamed_1,@object
	.size		__unnamed_1,(.L_0 - __unnamed_1)
__unnamed_1:
        /*0072*/ 	.byte	0x76, 0x6f, 0x69, 0x64, 0x20, 0x63, 0x75, 0x74, 0x6c, 0x61, 0x73, 0x73, 0x3a, 0x3a, 0x67, 0x65
        /* <DEDUP_REMOVED lines=180> */
        /*0bc2*/ 	.byte	0x65, 0x6e, 0x74, 0x69, 0x74, 0x79, 0x5d, 0x00
.L_0:


//--------------------- .nv.shared._ZN7cutlass13device_kernelINS_4gemm6kernel13GemmUniversalIN4cute5tupleIJiiiiEEENS1_10collective13CollectiveMmaINS1_34MainloopSm90TmaGmmaWarpSpecializedILi5ENS5_IJNS4_1CILi2EEENSA_ILi1EEESC_EEENS1_32KernelTmaWarpSpecializedPingpongEEENS5_IJNSA_ILi64EEENSA_ILi16EEENSA_ILi256EEEEEENS_10bfloat16_tENS5_IJlSC_lEEESK_SL_NS4_8TiledMMAINS4_8MMA_AtomIJNS4_4SM904GMMA27MMA_64x16x16_F32BF16BF16_SSILNSP_5MajorE0ELSR_0ELNSP_7ScaleInE1ELSS_1EEEEEENS4_6LayoutINS5_IJSC_SC_SC_EEENS5_IJNSA_ILi0EEESX_SX_EEEEENS5_IJNS4_10UnderscoreES10_S10_EEEEENS4_13SM90_TMA_LOADENS4_14ComposedLayoutINS4_7SwizzleILi3ELi4ELi3EEENS4_18smem_ptr_flag_bitsILi16EEENSV_INS5_IJNSA_ILi8EEESG_EEENS5_IJSG_SC_EEEEEEEvNS4_8identityENS4_23SM90_TMA_LOAD_MULTICASTES1D_vS1E_EENS_8epilogue10collective6detail29Sm90TmaWarpSpecializedAdapterINS1I_15DefaultEpilogueISK_SL_SL_NS1H_6thread17LinearCombinationISK_Li1EffLNS1M_9ScaleType4KindE0ELNS_15FloatRoundStyleE2ESK_EENS1_15EpilogueDefaultEEEEEvvEEEEvNT_6ParamsE --------------------------
	.section	.nv.shared._ZN7cutlass13device_kernelINS_4gemm6kernel13GemmUniversalIN4cute5tupleIJiiiiEEENS1_10collective13CollectiveMmaINS1_34MainloopSm90TmaGmmaWarpSpecializedILi5ENS5_IJNS4_1CILi2EEENSA_ILi1EEESC_EEENS1_32KernelTmaWarpSpecializedPingpongEEENS5_IJNSA_ILi64EEENSA_ILi16EEENSA_ILi256EEEEEENS_10bfloat16_tENS5_IJlSC_lEEESK_SL_NS4_8TiledMMAINS4_8MMA_AtomIJNS4_4SM904GMMA27MMA_64x16x16_F32BF16BF16_SSILNSP_5MajorE0ELSR_0ELNSP_7ScaleInE1ELSS_1EEEEEENS4_6LayoutINS5_IJSC_SC_SC_EEENS5_IJNSA_ILi0EEESX_SX_EEEEENS5_IJNS4_10UnderscoreES10_S10_EEEEENS4_13SM90_TMA_LOADENS4_14ComposedLayoutINS4_7SwizzleILi3ELi4ELi3EEENS4_18smem_ptr_flag_bitsILi16EEENSV_INS5_IJNSA_ILi8EEESG_EEENS5_IJSG_SC_EEEEEEEvNS4_8identityENS4_23SM90_TMA_LOAD_MULTICASTES1D_vS1E_EENS_8epilogue10collective6detail29Sm90TmaWarpSpecializedAdapterINS1I_15DefaultEpilogueISK_SL_SL_NS1H_6thread17LinearCombinationISK_Li1EffLNS1M_9ScaleType4KindE0ELNS_15FloatRoundStyleE2ESK_EENS1_15EpilogueDefaultEEEEEvvEEEEvNT_6ParamsE,"aw",@nobits
	.sectionflags	@""
	.align	16
	.zero		1024


//--------------------- .nv.shared.reserved.0     --------------------------
	.section	.nv.shared.reserved.0,"aw",@nobits
	.weak		__nv_reservedSMEM_offset_0_alias
	.size		__nv_reservedSMEM_offset_0_alias, 0, 0
	.other		__nv_reservedSMEM_offset_0_alias,@"STO_CUDA_RESERVED_SHARED STV_DEFAULT"
__nv_reservedSMEM_offset_0_alias:
	.zero		0


//--------------------- .nv.global                --------------------------
	.section	.nv.global,"aw",@nobits
.nv.global:
	.type		_ZN39_INTERNAL_d0f2145c_4_k_cu_a4fa7058_68614cute1_E,@object
	.size		_ZN39_INTERNAL_d0f2145c_4_k_cu_a4fa7058_68614cute1_E,(_ZN39_INTERNAL_d0f2145c_4_k_cu_a4fa7058_68614cuda3std3__45__cpo6cbeginE - _ZN39_INTERNAL_d0f2145c_4_k_cu_a4fa7058_68614cute1_E)
_ZN39_INTERNAL_d0f2145c_4_k_cu_a4fa7058_68614cute1_E:
	.zero		1
	.type		_ZN39_INTERNAL_d0f2145c_4_k_cu_a4fa7058_68614cuda3std3__45__cpo6cbeginE,@object
	.size		_ZN39_INTERNAL_d0f2145c_4_k_cu_a4fa7058_68614cuda3std3__45__cpo6cbeginE,(_ZN39_INTERNAL_d0f2145c_4_k_cu_a4fa7058_68614cuda3std3__48in_placeE - _ZN39_INTERNAL_d0f2145c_4_k_cu_a4fa7058_68614cuda3std3__45__cpo6cbeginE)
_ZN39_INTERNAL_d0f2145c_4_k_cu_a4fa7058_68614cuda3std3__45__cpo6cbeginE:
	.zero		1
	.type		_ZN39_INTERNAL_d0f2145c_4_k_cu_a4fa7058_68614cuda3std3__48in_placeE,@object
	.size		_ZN39_INTERNAL_d0f2145c_4_k_cu_a4fa7058_68614cuda3std3__48in_placeE,(_ZN39_INTERNAL_d0f2145c_4_k_cu_a4fa7058_68614cuda3std6ranges3__45__cpo9iter_moveE - _ZN39_INTERNAL_d0f2145c_4_k_cu_a4fa7058_68614cuda3std3__48in_placeE)
_ZN39_INTERNAL_d0f2145c_4_k_cu_a4fa7058_68614cuda3std3__48in_placeE:
	.zero		1
	.type		_ZN39_INTERNAL_d0f2145c_4_k_cu_a4fa7058_68614cuda3std6ranges3__45__cpo9iter_moveE,@object
	.size		_ZN39_INTERNAL_d0f2145c_4_k_cu_a4fa7058_68614cuda3std6ranges3__45__cpo9iter_moveE,(_ZN39_INTERNAL_d0f2145c_4_k_cu_a4fa7058_68614cuda3std3__45__cpo5beginE - _ZN39_INTERNAL_d0f2145c_4_k_cu_a4fa7058_68614cuda3std6ranges3__45__cpo9iter_moveE)
_ZN39_INTERNAL_d0f2145c_4_k_cu_a4fa7058_68614cuda3std6ranges3__45__cpo9iter_moveE:
	.zero		1
	.type		_ZN39_INTERNAL_d0f2145c_4_k_cu_a4fa7058_68614cuda3std3__45__cpo5beginE,@object
	.size		_ZN39_INTERNAL_d0f2145c_4_k_cu_a4fa7058_68614cuda3std3__45__cpo5beginE,(_ZN39_INTERNAL_d0f2145c_4_k_cu_a4fa7058_68614cuda3std3__441_GLOBAL__N__d0f2145c_4_k_cu_a4fa7058_68616ignoreE - _ZN39_INTERNAL_d0f2145c_4_k_cu_a4fa7058_68614cuda3std3__45__cpo5beginE)
_ZN39_INTERNAL_d0f2145c_4_k_cu_a4fa7058_68614cuda3std3__45__cpo5beginE:
	.zero		1
	.type		_ZN39_INTERNAL_d0f2145c_4_k_cu_a4fa7058_68614cuda3std3__441_GLOBAL__N__d0f2145c_4_k_cu_a4fa7058_68616ignoreE,@object
	.size		_ZN39_INTERNAL_d0f2145c_4_k_cu_a4fa7058_68614cuda3std3__441_GLOBAL__N__d0f2145c_4_k_cu_a4fa7058_68616ignoreE,(_ZN39_INTERNAL_d0f2145c_4_k_cu_a4fa7058_68614cute7productE - _ZN39_INTERNAL_d0f2145c_4_k_cu_a4fa7058_68614cuda3std3__441_GLOBAL__N__d0f2145c_4_k_cu_a4fa7058_68616ignoreE)
_ZN39_INTERNAL_d0f2145c_4_k_cu_a4fa7058_68614cuda3std3__441_GLOBAL__N__d0f2145c_4_k_cu_a4fa7058_68616ignoreE:
	.zero		1
	.type		_ZN39_INTERNAL_d0f2145c_4_k_cu_a4fa7058_68614cute7productE,@object
	.size		_ZN39_INTERNAL_d0f2145c_4_k_cu_a4fa7058_68614cute7productE,(_ZN39_INTERNAL_d0f2145c_4_k_cu_a4fa7058_68614cuda3std3__45__cpo3endE - _ZN39_INTERNAL_d0f2145c_4_k_cu_a4fa7058_68614cute7productE)
_ZN39_INTERNAL_d0f2145c_4_k_cu_a4fa7058_68614cute7productE:
	.zero		1
	.type		_ZN39_INTERNAL_d0f2145c_4_k_cu_a4fa7058_68614cuda3std3__45__cpo3endE,@object
	.size		_ZN39_INTERNAL_d0f2145c_4_k_cu_a4fa7058_68614cuda3std3__45__cpo3endE,(_ZN39_INTERNAL_d0f2145c_4_k_cu_a4fa7058_68614cuda3std3__419piecewise_constructE - _ZN39_INTERNAL_d0f2145c_4_k_cu_a4fa7058_68614cuda3std3__45__cpo3endE)
_ZN39_INTERNAL_d0f2145c_4_k_cu_a4fa7058_68614cuda3std3__45__cpo3endE:
	.zero		1
	.type		_ZN39_INTERNAL_d0f2145c_4_k_cu_a4fa7058_68614cuda3std3__419piecewise_constructE,@object
	.size		_ZN39_INTERNAL_d0f2145c_4_k_cu_a4fa7058_68614cuda3std3__419piecewise_constructE,(_ZN39_INTERNAL_d0f2145c_4_k_cu_a4fa7058_68614cuda3std3__45__cpo4cendE - _ZN39_INTERNAL_d0f2145c_4_k_cu_a4fa7058_68614cuda3std3__419piecewise_constructE)
_ZN39_INTERNAL_d0f2145c_4_k_cu_a4fa7058_68614cuda3std3__419piecewise_constructE:
	.zero		1
	.type		_ZN39_INTERNAL_d0f2145c_4_k_cu_a4fa7058_68614cuda3std3__45__cpo4cendE,@object
	.size		_ZN39_INTERNAL_d0f2145c_4_k_cu_a4fa7058_68614cuda3std3__45__cpo4cendE,(_ZN39_INTERNAL_d0f2145c_4_k_cu_a4fa7058_68614cuda3std6ranges3__45__cpo4swapE - _ZN39_INTERNAL_d0f2145c_4_k_cu_a4fa7058_68614cuda3std3__45__cpo4cendE)
_ZN39_INTERNAL_d0f2145c_4_k_cu_a4fa7058_68614cuda3std3__45__cpo4cendE:
	.zero		1
	.type		_ZN39_INTERNAL_d0f2145c_4_k_cu_a4fa7058_68614cuda3std6ranges3__45__cpo4swapE,@object
	.size		_ZN39_INTERNAL_d0f2145c_4_k_cu_a4fa7058_68614cuda3std6ranges3__45__cpo4swapE,(.L_8 - _ZN39_INTERNAL_d0f2145c_4_k_cu_a4fa7058_68614cuda3std6ranges3__45__cpo4swapE)
_ZN39_INTERNAL_d0f2145c_4_k_cu_a4fa7058_68614cuda3std6ranges3__45__cpo4swapE:
	.zero		1
.L_8:


//--------------------- .nv.constant0._ZN7cutlass13device_kernelINS_4gemm6kernel13GemmUniversalIN4cute5tupleIJiiiiEEENS1_10collective13CollectiveMmaINS1_34MainloopSm90TmaGmmaWarpSpecializedILi5ENS5_IJNS4_1CILi2EEENSA_ILi1EEESC_EEENS1_32KernelTmaWarpSpecializedPingpongEEENS5_IJNSA_ILi64EEENSA_ILi16EEENSA_ILi256EEEEEENS_10bfloat16_tENS5_IJlSC_lEEESK_SL_NS4_8TiledMMAINS4_8MMA_AtomIJNS4_4SM904GMMA27MMA_64x16x16_F32BF16BF16_SSILNSP_5MajorE0ELSR_0ELNSP_7ScaleInE1ELSS_1EEEEEENS4_6LayoutINS5_IJSC_SC_SC_EEENS5_IJNSA_ILi0EEESX_SX_EEEEENS5_IJNS4_10UnderscoreES10_S10_EEEEENS4_13SM90_TMA_LOADENS4_14ComposedLayoutINS4_7SwizzleILi3ELi4ELi3EEENS4_18smem_ptr_flag_bitsILi16EEENSV_INS5_IJNSA_ILi8EEESG_EEENS5_IJSG_SC_EEEEEEEvNS4_8identityENS4_23SM90_TMA_LOAD_MULTICASTES1D_vS1E_EENS_8epilogue10collective6detail29Sm90TmaWarpSpecializedAdapterINS1I_15DefaultEpilogueISK_SL_SL_NS1H_6thread17LinearCombinationISK_Li1EffLNS1M_9ScaleType4KindE0ELNS_15FloatRoundStyleE2ESK_EENS1_15EpilogueDefaultEEEEEvvEEEEvNT_6ParamsE --------------------------
	.section	.nv.constant0._ZN7cutlass13device_kernelINS_4gemm6kernel13GemmUniversalIN4cute5tupleIJiiiiEEENS1_10collective13CollectiveMmaINS1_34MainloopSm90TmaGmmaWarpSpecializedILi5ENS5_IJNS4_1CILi2EEENSA_ILi1EEESC_EEENS1_32KernelTmaWarpSpecializedPingpongEEENS5_IJNSA_ILi64EEENSA_ILi16EEENSA_ILi256EEEEEENS_10bfloat16_tENS5_IJlSC_lEEESK_SL_NS4_8TiledMMAINS4_8MMA_AtomIJNS4_4SM904GMMA27MMA_64x16x16_F32BF16BF16_SSILNSP_5MajorE0ELSR_0ELNSP_7ScaleInE1ELSS_1EEEEEENS4_6LayoutINS5_IJSC_SC_SC_EEENS5_IJNSA_ILi0EEESX_SX_EEEEENS5_IJNS4_10UnderscoreES10_S10_EEEEENS4_13SM90_TMA_LOADENS4_14ComposedLayoutINS4_7SwizzleILi3ELi4ELi3EEENS4_18smem_ptr_flag_bitsILi16EEENSV_INS5_IJNSA_ILi8EEESG_EEENS5_IJSG_SC_EEEEEEEvNS4_8identityENS4_23SM90_TMA_LOAD_MULTICASTES1D_vS1E_EENS_8epilogue10collective6detail29Sm90TmaWarpSpecializedAdapterINS1I_15DefaultEpilogueISK_SL_SL_NS1H_6thread17LinearCombinationISK_Li1EffLNS1M_9ScaleType4KindE0ELNS_15FloatRoundStyleE2ESK_EENS1_15EpilogueDefaultEEEEEvvEEEEvNT_6ParamsE,"a",@progbits
	.sectionflags	@""
	.align	4
.nv.constant0._ZN7cutlass13device_kernelINS_4gemm6kernel13GemmUniversalIN4cute5tupleIJiiiiEEENS1_10collective13CollectiveMmaINS1_34MainloopSm90TmaGmmaWarpSpecializedILi5ENS5_IJNS4_1CILi2EEENSA_ILi1EEESC_EEENS1_32KernelTmaWarpSpecializedPingpongEEENS5_IJNSA_ILi64EEENSA_ILi16EEENSA_ILi256EEEEEENS_10bfloat16_tENS5_IJlSC_lEEESK_SL_NS4_8TiledMMAINS4_8MMA_AtomIJNS4_4SM904GMMA27MMA_64x16x16_F32BF16BF16_SSILNSP_5MajorE0ELSR_0ELNSP_7ScaleInE1ELSS_1EEEEEENS4_6LayoutINS5_IJSC_SC_SC_EEENS5_IJNSA_ILi0EEESX_SX_EEEEENS5_IJNS4_10UnderscoreES10_S10_EEEEENS4_13SM90_TMA_LOADENS4_14ComposedLayoutINS4_7SwizzleILi3ELi4ELi3EEENS4_18smem_ptr_flag_bitsILi16EEENSV_INS5_IJNSA_ILi8EEESG_EEENS5_IJSG_SC_EEEEEEEvNS4_8identityENS4_23SM90_TMA_LOAD_MULTICASTES1D_vS1E_EENS_8epilogue10collective6detail29Sm90TmaWarpSpecializedAdapterINS1I_15DefaultEpilogueISK_SL_SL_NS1H_6thread17LinearCombinationISK_Li1EffLNS1M_9ScaleType4KindE0ELNS_15FloatRoundStyleE2ESK_EENS1_15EpilogueDefaultEEEEEvvEEEEvNT_6ParamsE:
	.zero		1664


//--------------------- SYMBOLS --------------------------

	.type		.nv.reservedSmem.offset0,@object
	.size		.nv.reservedSmem.offset0,0x4
	.type		__assertfail,@function
